	.target	sm_90a

	.elftype	@"ET_EXEC"


//--------------------- .note.nv.tkinfo           --------------------------
	.section	.note.nv.tkinfo,"",@"SHT_NOTE"
	.sectionflags	@"SHF_NOTE_NV_TKINFO"
	.tkinfo
        /*0018*/ 	.word	0x00000002
        /*0030*/ 	.string	""
        /*0030*/ 	.string	"ptxas"
        /*0030*/ 	.string	"Cuda compilation tools, release 13.0, V13.0.88"
        /*0030*/ 	.string	"Build cuda_13.0.r13.0/compiler.36424714_0"
        /*0030*/ 	.string	"-arch sm_90a -m 64 "



//--------------------- .note.nv.cuinfo           --------------------------
	.section	.note.nv.cuinfo,"",@"SHT_NOTE"
	.sectionflags	@"SHF_NOTE_NV_CUINFO"
        /*0018*/ 	.short	0x0002
        /*001a*/ 	.short	0x005a
        /*001c*/ 	.short	0x0082
	.zero		2


//--------------------- .nv.info                  --------------------------
	.section	.nv.info,"",@"SHT_CUDA_INFO"
	.align	4


	//----- nvinfo : EIATTR_REGCOUNT
	.align		4
        /*0000*/ 	.byte	0x04, 0x2f
        /*0002*/ 	.short	(.L_12 - .L_11)
	.align		4
.L_11:
        /*0004*/ 	.word	index@(_ZN7cutlass13device_kernelINS_4gemm6kernel13GemmUniversalIN4cute5tupleIJiiiiEEENS1_10collective13CollectiveMmaINS1_37MainloopSm90TmaGmmaWarpSpecializedFP8ILi4ENS5_IJNS4_1CILi2EEESB_NSA_ILi1EEEEEENS1_32KernelTmaWarpSpecializedPingpongEEENS5_IJNSA_ILi64EEENSA_ILi256EEESG_EEENS_12float_e4m3_tENS5_IJlSC_lEEESJ_SK_NS4_8TiledMMAINS4_8MMA_AtomIJNS4_4SM904GMMA31MMA_64x256x32_F32E4M3E4M3_SS_TNILNSO_7ScaleInE1ELSQ_1EEEEEENS4_6LayoutINS5_IJSC_SC_SC_EEENS5_IJNSA_ILi0EEESV_SV_EEEEENS5_IJNS4_10UnderscoreESY_SY_EEEEENS4_23SM90_TMA_LOAD_MULTICASTENS4_14ComposedLayoutINS4_7SwizzleILi2ELi4ELi3EEENS4_18smem_ptr_flag_bitsILi8EEENST_INS5_IJNSA_ILi8EEESG_EEENS5_IJSG_SC_EEEEEEEvNS4_8identityES11_S1B_vS1C_EENS_8epilogue10collective6detail29Sm90TmaWarpSpecializedAdapterINS1F_15DefaultEpilogueISJ_SK_SK_NS1E_6thread17LinearCombinationISJ_Li1EffLNS1J_9ScaleType4KindE0ELNS_15FloatRoundStyleE2ESJ_EENS1_15EpilogueDefaultEEEEEvvEEEEvNT_6ParamsE)
        /*0008*/ 	.word	0x000000a8


	//----- nvinfo : EIATTR_FRAME_SIZE
	.align		4
.L_12:
        /*000c*/ 	.byte	0x04, 0x11
        /*000e*/ 	.short	(.L_14 - .L_13)
	.align		4
.L_13:
        /*0010*/ 	.word	index@(_ZN7cutlass13device_kernelINS_4gemm6kernel13GemmUniversalIN4cute5tupleIJiiiiEEENS1_10collective13CollectiveMmaINS1_37MainloopSm90TmaGmmaWarpSpecializedFP8ILi4ENS5_IJNS4_1CILi2EEESB_NSA_ILi1EEEEEENS1_32KernelTmaWarpSpecializedPingpongEEENS5_IJNSA_ILi64EEENSA_ILi256EEESG_EEENS_12float_e4m3_tENS5_IJlSC_lEEESJ_SK_NS4_8TiledMMAINS4_8MMA_AtomIJNS4_4SM904GMMA31MMA_64x256x32_F32E4M3E4M3_SS_TNILNSO_7ScaleInE1ELSQ_1EEEEEENS4_6LayoutINS5_IJSC_SC_SC_EEENS5_IJNSA_ILi0EEESV_SV_EEEEENS5_IJNS4_10UnderscoreESY_SY_EEEEENS4_23SM90_TMA_LOAD_MULTICASTENS4_14ComposedLayoutINS4_7SwizzleILi2ELi4ELi3EEENS4_18smem_ptr_flag_bitsILi8EEENST_INS5_IJNSA_ILi8EEESG_EEENS5_IJSG_SC_EEEEEEEvNS4_8identityES11_S1B_vS1C_EENS_8epilogue10collective6detail29Sm90TmaWarpSpecializedAdapterINS1F_15DefaultEpilogueISJ_SK_SK_NS1E_6thread17LinearCombinationISJ_Li1EffLNS1J_9ScaleType4KindE0ELNS_15FloatRoundStyleE2ESJ_EENS1_15EpilogueDefaultEEEEEvvEEEEvNT_6ParamsE)
        /*0014*/ 	.word	0x00000118


	//----- nvinfo : EIATTR_MIN_STACK_SIZE
	.align		4
.L_14:
        /*0018*/ 	.byte	0x04, 0x12
        /*001a*/ 	.short	(.L_16 - .L_15)
	.align		4
.L_15:
        /*001c*/ 	.word	index@(_ZN7cutlass13device_kernelINS_4gemm6kernel13GemmUniversalIN4cute5tupleIJiiiiEEENS1_10collective13CollectiveMmaINS1_37MainloopSm90TmaGmmaWarpSpecializedFP8ILi4ENS5_IJNS4_1CILi2EEESB_NSA_ILi1EEEEEENS1_32KernelTmaWarpSpecializedPingpongEEENS5_IJNSA_ILi64EEENSA_ILi256EEESG_EEENS_12float_e4m3_tENS5_IJlSC_lEEESJ_SK_NS4_8TiledMMAINS4_8MMA_AtomIJNS4_4SM904GMMA31MMA_64x256x32_F32E4M3E4M3_SS_TNILNSO_7ScaleInE1ELSQ_1EEEEEENS4_6LayoutINS5_IJSC_SC_SC_EEENS5_IJNSA_ILi0EEESV_SV_EEEEENS5_IJNS4_10UnderscoreESY_SY_EEEEENS4_23SM90_TMA_LOAD_MULTICASTENS4_14ComposedLayoutINS4_7SwizzleILi2ELi4ELi3EEENS4_18smem_ptr_flag_bitsILi8EEENST_INS5_IJNSA_ILi8EEESG_EEENS5_IJSG_SC_EEEEEEEvNS4_8identityES11_S1B_vS1C_EENS_8epilogue10collective6detail29Sm90TmaWarpSpecializedAdapterINS1F_15DefaultEpilogueISJ_SK_SK_NS1E_6thread17LinearCombinationISJ_Li1EffLNS1J_9ScaleType4KindE0ELNS_15FloatRoundStyleE2ESJ_EENS1_15EpilogueDefaultEEEEEvvEEEEvNT_6ParamsE)
        /*0020*/ 	.word	0x00000118
.L_16:


//--------------------- .nv.compat                --------------------------
	.section	.nv.compat,"",@"SHT_CUDA_COMPAT_INFO"
	.align	4
        /*0000*/ 	.byte	0x02, 0x09, 0x01, 0x00, 0x02, 0x02, 0x04, 0x00, 0x02, 0x05, 0x05, 0x00, 0x03, 0x07, 0x01, 0x01
        /*0010*/ 	.byte	0x02, 0x03, 0x01, 0x00, 0x02, 0x06, 0x01, 0x00, 0x04, 0x0b, 0x08, 0x00, 0x00, 0x00, 0x00, 0x00
        /*0020*/ 	.byte	0x00, 0x00, 0x00, 0x00


//--------------------- .nv.info._ZN7cutlass13device_kernelINS_4gemm6kernel13GemmUniversalIN4cute5tupleIJiiiiEEENS1_10collective13CollectiveMmaINS1_37MainloopSm90TmaGmmaWarpSpecializedFP8ILi4ENS5_IJNS4_1CILi2EEESB_NSA_ILi1EEEEEENS1_32KernelTmaWarpSpecializedPingpongEEENS5_IJNSA_ILi64EEENSA_ILi256EEESG_EEENS_12float_e4m3_tENS5_IJlSC_lEEESJ_SK_NS4_8TiledMMAINS4_8MMA_AtomIJNS4_4SM904GMMA31MMA_64x256x32_F32E4M3E4M3_SS_TNILNSO_7ScaleInE1ELSQ_1EEEEEENS4_6LayoutINS5_IJSC_SC_SC_EEENS5_IJNSA_ILi0EEESV_SV_EEEEENS5_IJNS4_10UnderscoreESY_SY_EEEEENS4_23SM90_TMA_LOAD_MULTICASTENS4_14ComposedLayoutINS4_7SwizzleILi2ELi4ELi3EEENS4_18smem_ptr_flag_bitsILi8EEENST_INS5_IJNSA_ILi8EEESG_EEENS5_IJSG_SC_EEEEEEEvNS4_8identityES11_S1B_vS1C_EENS_8epilogue10collective6detail29Sm90TmaWarpSpecializedAdapterINS1F_15DefaultEpilogueISJ_SK_SK_NS1E_6thread17LinearCombinationISJ_Li1EffLNS1J_9ScaleType4KindE0ELNS_15FloatRoundStyleE2ESJ_EENS1_15EpilogueDefaultEEEEEvvEEEEvNT_6ParamsE --------------------------
	.section	.nv.info._ZN7cutlass13device_kernelINS_4gemm6kernel13GemmUniversalIN4cute5tupleIJiiiiEEENS1_10collective13CollectiveMmaINS1_37MainloopSm90TmaGmmaWarpSpecializedFP8ILi4ENS5_IJNS4_1CILi2EEESB_NSA_ILi1EEEEEENS1_32KernelTmaWarpSpecializedPingpongEEENS5_IJNSA_ILi64EEENSA_ILi256EEESG_EEENS_12float_e4m3_tENS5_IJlSC_lEEESJ_SK_NS4_8TiledMMAINS4_8MMA_AtomIJNS4_4SM904GMMA31MMA_64x256x32_F32E4M3E4M3_SS_TNILNSO_7ScaleInE1ELSQ_1EEEEEENS4_6LayoutINS5_IJSC_SC_SC_EEENS5_IJNSA_ILi0EEESV_SV_EEEEENS5_IJNS4_10UnderscoreESY_SY_EEEEENS4_23SM90_TMA_LOAD_MULTICASTENS4_14ComposedLayoutINS4_7SwizzleILi2ELi4ELi3EEENS4_18smem_ptr_flag_bitsILi8EEENST_INS5_IJNSA_ILi8EEESG_EEENS5_IJSG_SC_EEEEEEEvNS4_8identityES11_S1B_vS1C_EENS_8epilogue10collective6detail29Sm90TmaWarpSpecializedAdapterINS1F_15DefaultEpilogueISJ_SK_SK_NS1E_6thread17LinearCombinationISJ_Li1EffLNS1J_9ScaleType4KindE0ELNS_15FloatRoundStyleE2ESJ_EENS1_15EpilogueDefaultEEEEEvvEEEEvNT_6ParamsE,"",@"SHT_CUDA_INFO"
	.sectionflags	@""
	.align	4


	//----- nvinfo : EIATTR_CUDA_API_VERSION
	.align		4
        /*0000*/ 	.byte	0x04, 0x37
        /*0002*/ 	.short	(.L_18 - .L_17)
.L_17:
        /*0004*/ 	.word	0x00000082


	//----- nvinfo : EIATTR_KPARAM_INFO
	.align		4
.L_18:
        /*0008*/ 	.byte	0x04, 0x17
        /*000a*/ 	.short	(.L_20 - .L_19)
.L_19:
        /*000c*/ 	.word	0x00000000
        /*0010*/ 	.short	0x0000
        /*0012*/ 	.short	0x0070
        /*0014*/ 	.byte	0x00, 0xf0, 0x01, 0x10


	//----- nvinfo : EIATTR_SPARSE_MMA_MASK
	.align		4
.L_20:
        /*0018*/ 	.byte	0x03, 0x50
        /*001a*/ 	.short	0x0000


	//----- nvinfo : EIATTR_MAXREG_COUNT
	.align		4
        /*001c*/ 	.byte	0x03, 0x1b
        /*001e*/ 	.short	0x00a8


	//----- nvinfo : EIATTR_NUM_BARRIERS
	.align		4
        /*0020*/ 	.byte	0x02, 0x4c
        /*0022*/ 	.byte	0x01
	.zero		1


	//----- nvinfo : EIATTR_ANNOTATIONS
	.align		4
        /*0024*/ 	.byte	0x04, 0x55
        /*0026*/ 	.short	(.L_22 - .L_21)


	//   ....[0]....
.L_21:
        /*0028*/ 	.word	0x00000001
        /*002c*/ 	.byte	0x10, 0x07, 0x00, 0x00, 0x01, 0x00, 0x00, 0x00, 0x40, 0x09, 0x00, 0x00, 0x01, 0x00, 0x00, 0x00
        /* <DEDUP_REMOVED lines=209> */
        /*0d4c*/ 	.byte	0xe0, 0x04, 0x01, 0x00


	//----- nvinfo : EIATTR_MERCURY_ISA_VERSION
	.align		4
.L_22:
        /*0d50*/ 	.byte	0x03, 0x5f
        /*0d52*/ 	.short	0x0101


	//----- nvinfo : EIATTR_INT_WARP_WIDE_INSTR_OFFSETS
	.align		4
        /*0d54*/ 	.byte	0x04, 0x31
        /*0d56*/ 	.short	(.L_24 - .L_23)


	//   ....[0]....
.L_23:
        /*0d58*/ 	.word	0x000005d0


	//   ....[1]....
        /*0d5c*/ 	.word	0x00000610


	//   ....[2]....
        /*0d60*/ 	.word	0x000006a0


	//   ....[3]....
        /*0d64*/ 	.word	0x000006b0


	//   ....[4]....
        /*0d68*/ 	.word	0x000006d0


	//   ....[5]....
        /*0d6c*/ 	.word	0x000006f0


	//   ....[6]....
        /*0d70*/ 	.word	0x00000810


	//   ....[7]....
        /*0d74*/ 	.word	0x00000820


	//   ....[8]....
        /*0d78*/ 	.word	0x00005710


	//----- nvinfo : EIATTR_COOP_GROUP_MASK_REGIDS
	.align		4
.L_24:
        /*0d7c*/ 	.byte	0x04, 0x29
        /*0d7e*/ 	.short	(.L_26 - .L_25)


	//   ....[0]....
.L_25:
        /*0d80*/ 	.word	0xffffffff


	//   ....[1]....
        /*0d84*/ 	.word	0xffffffff


	//   ....[2]....
        /*0d88*/ 	.word	0xffffffff


	//   ....[3]....
        /*0d8c*/ 	.word	0xffffffff


	//   ....[4]....
        /*0d90*/ 	.word	0xffffffff


	//   ....[5]....
        /*0d94*/ 	.word	0xffffffff


	//   ....[6]....
        /*0d98*/ 	.word	0xffffffff


	//----- nvinfo : EIATTR_COOP_GROUP_INSTR_OFFSETS
	.align		4
.L_26:
        /*0d9c*/ 	.byte	0x04, 0x28
        /*0d9e*/ 	.short	(.L_28 - .L_27)


	//   ....[0]....
.L_27:
        /*0da0*/ 	.word	0x00000070


	//   ....[1]....
        /*0da4*/ 	.word	0x00000090


	//   ....[2]....
        /*0da8*/ 	.word	0x00000190


	//   ....[3]....
        /*0dac*/ 	.word	0x000003b0


	//   ....[4]....
        /*0db0*/ 	.word	0x000003f0


	//   ....[5]....
        /*0db4*/ 	.word	0x00000450


	//   ....[6]....
        /*0db8*/ 	.word	0x000009c0


	//----- nvinfo : EIATTR_REG_RECONFIG
	.align		4
.L_28:
        /*0dbc*/ 	.byte	0x01, 0x54
	.zero		2


	//----- nvinfo : EIATTR_MBARRIER_INSTR_OFFSETS
	.align		4
        /*0dc0*/ 	.byte	0x04, 0x39
        /*0dc2*/ 	.short	(.L_30 - .L_29)


	//   ....[0]....
.L_29:
        /*0dc4*/ 	.word	0x00000310
        /*0dc8*/ 	.word	0x000000ff
        /*0dcc*/ 	.word	0x00000000
        /*0dd0*/ 	.short	0x0100
        /*0dd2*/ 	.byte	0x0a
	.zero		1


	//   ....[1]....
        /*0dd4*/ 	.word	0x00000320
        /*0dd8*/ 	.word	0x000000ff
        /*0ddc*/ 	.word	0x00000020
        /*0de0*/ 	.short	0x0100
        /*0de2*/ 	.byte	0x0a
	.zero		1


	//   ....[2]....
        /*0de4*/ 	.word	0x00000330
        /*0de8*/ 	.word	0x000000ff
        /*0dec*/ 	.word	0x00000008
        /*0df0*/ 	.short	0x0100
        /*0df2*/ 	.byte	0x0a
	.zero		1


	//   ....[3]....
        /*0df4*/ 	.word	0x00000340
        /*0df8*/ 	.word	0x000000ff
        /*0dfc*/ 	.word	0x00000028
        /*0e00*/ 	.short	0x0100
        /*0e02*/ 	.byte	0x0a
	.zero		1


	//   ....[4]....
        /*0e04*/ 	.word	0x00000350
        /*0e08*/ 	.word	0x000000ff
        /*0e0c*/ 	.word	0x00000010
        /*0e10*/ 	.short	0x0100
        /*0e12*/ 	.byte	0x0a
	.zero		1


	//   ....[5]....
        /*0e14*/ 	.word	0x00000360
        /*0e18*/ 	.word	0x000000ff
        /*0e1c*/ 	.word	0x00000030
        /*0e20*/ 	.short	0x0100
        /*0e22*/ 	.byte	0x0a
	.zero		1


	//   ....[6]....
        /*0e24*/ 	.word	0x00000370
        /*0e28*/ 	.word	0x000000ff
        /*0e2c*/ 	.word	0x00000018
        /*0e30*/ 	.short	0x0100
        /*0e32*/ 	.byte	0x0a
	.zero		1


	//   ....[7]....
        /*0e34*/ 	.word	0x00000380
        /*0e38*/ 	.word	0x000000ff
        /*0e3c*/ 	.word	0x00000038
        /*0e40*/ 	.short	0x0100
        /*0e42*/ 	.byte	0x0a
	.zero		1


	//   ....[8]....
        /*0e44*/ 	.word	0x00000860
        /*0e48*/ 	.word	0x000000ff
        /*0e4c*/ 	.word	0x00000070
        /*0e50*/ 	.short	0x0100
        /*0e52*/ 	.byte	0x0e
	.zero		1


	//   ....[9]....
        /*0e54*/ 	.word	0x000008c0
        /*0e58*/ 	.word	0x000000ff
        /*0e5c*/ 	.word	0x00000078
        /*0e60*/ 	.short	0x0100
        /*0e62*/ 	.byte	0x0e
	.zero		1


	//   ....[10]....
        /*0e64*/ 	.word	0x000008f0
        /*0e68*/ 	.word	0x000000ff
        /*0e6c*/ 	.word	0x00000050
        /*0e70*/ 	.short	0x0100
        /*0e72*/ 	.byte	0x0f
	.zero		1


	//   ....[11]....
        /*0e74*/ 	.word	0x00000950
        /*0e78*/ 	.word	0x000000ff
        /*0e7c*/ 	.word	0x00000058
        /*0e80*/ 	.short	0x0100
        /*0e82*/ 	.byte	0x0f
	.zero		1


	//   ....[12]....
        /*0e84*/ 	.word	0x00000960
        /*0e88*/ 	.word	0x000000ff
        /*0e8c*/ 	.word	0x00000060
        /*0e90*/ 	.short	0x0100
        /*0e92*/ 	.byte	0x0f
	.zero		1


	//   ....[13]....
        /*0e94*/ 	.word	0x00000970
        /*0e98*/ 	.word	0x000000ff
        /*0e9c*/ 	.word	0x00000068
        /*0ea0*/ 	.short	0x0100
        /*0ea2*/ 	.byte	0x0f
	.zero		1


	//   ....[14]....
        /*0ea4*/ 	.word	0x00001860
        /*0ea8*/ 	.word	0x000000ff
        /*0eac*/ 	.word	0xfffffff8
        /*0eb0*/ 	.short	0x010a
        /*0eb2*/ 	.byte	0x13
	.zero		1


	//   ....[15]....
        /*0eb4*/ 	.word	0x00002240
        /*0eb8*/ 	.word	0x000000ff
        /*0ebc*/ 	.word	0x00000000
        /*0ec0*/ 	.short	0x010a
        /*0ec2*/ 	.byte	0x04
	.zero		1


	//   ....[16]....
        /*0ec4*/ 	.word	0x00002280
        /*0ec8*/ 	.word	0x000000ff
        /*0ecc*/ 	.word	0x00000000
        /*0ed0*/ 	.short	0x010a
        /*0ed2*/ 	.byte	0x04
	.zero		1


	//   ....[17]....
        /*0ed4*/ 	.word	0x00003460
        /*0ed8*/ 	.word	0x000000ff
        /*0edc*/ 	.word	0x00000000
        /*0ee0*/ 	.short	0x010a
        /*0ee2*/ 	.byte	0x08
	.zero		1


	//   ....[18]....
        /*0ee4*/ 	.word	0x000034a0
        /*0ee8*/ 	.word	0x000000ff
        /*0eec*/ 	.word	0x00000000
        /*0ef0*/ 	.short	0x010a
        /*0ef2*/ 	.byte	0x08
	.zero		1


	//   ....[19]....
        /*0ef4*/ 	.word	0x00004560
        /*0ef8*/ 	.word	0x000000e5
        /*0efc*/ 	.word	0x00000000
        /*0f00*/ 	.short	0x0101
        /*0f02*/ 	.byte	0x3f
	.zero		1


	//   ....[20]....
        /*0f04*/ 	.word	0x00005620
        /*0f08*/ 	.word	0x000000e3
        /*0f0c*/ 	.word	0x00000000
        /*0f10*/ 	.short	0x0101
        /*0f12*/ 	.byte	0x1e
	.zero		1


	//   ....[21]....
        /*0f14*/ 	.word	0x00005790
        /*0f18*/ 	.word	0x00000018
        /*0f1c*/ 	.word	0x00000000
        /*0f20*/ 	.short	0x0101
        /*0f22*/ 	.byte	0x3f
	.zero		1


	//   ....[22]....
        /*0f24*/ 	.word	0x00005810
        /*0f28*/ 	.word	0x000000ff
        /*0f2c*/ 	.word	0x00000008
        /*0f30*/ 	.short	0x010a
        /*0f32*/ 	.byte	0x13
	.zero		1


	//   ....[23]....
        /*0f34*/ 	.word	0x0000e990
        /*0f38*/ 	.word	0x00000000
        /*0f3c*/ 	.word	0x00000000
        /*0f40*/ 	.short	0x0101
        /*0f42*/ 	.byte	0x1e
	.zero		1


	//   ....[24]....
        /*0f44*/ 	.word	0x0000f5b0
        /*0f48*/ 	.word	0x0000000b
        /*0f4c*/ 	.word	0x00000020
        /*0f50*/ 	.short	0x010a
        /*0f52*/ 	.byte	0x3f
	.zero		1


	//   ....[25]....
        /*0f54*/ 	.word	0x0000f9b0
        /*0f58*/ 	.word	0x00000002
        /*0f5c*/ 	.word	0x00000078
        /*0f60*/ 	.short	0x0101
        /*0f62*/ 	.byte	0x3f
	.zero		1


	//   ....[26]....
        /*0f64*/ 	.word	0x000101d0
        /*0f68*/ 	.word	0x00000005
        /*0f6c*/ 	.word	0x00000000
        /*0f70*/ 	.short	0x010a
        /*0f72*/ 	.byte	0x3f
	.zero		1


	//   ....[27]....
        /*0f74*/ 	.word	0x00010250
        /*0f78*/ 	.word	0x00000007
        /*0f7c*/ 	.word	0x00000000
        /*0f80*/ 	.short	0x010a
        /*0f82*/ 	.byte	0x3f
	.zero		1


	//   ....[28]....
        /*0f84*/ 	.word	0x000102e0
        /*0f88*/ 	.word	0x00000006
        /*0f8c*/ 	.word	0x00000000
        /*0f90*/ 	.short	0x010a
        /*0f92*/ 	.byte	0x3f
	.zero		1


	//   ....[29]....
        /*0f94*/ 	.word	0x00010370
        /*0f98*/ 	.word	0x00000003
        /*0f9c*/ 	.word	0x00000000
        /*0fa0*/ 	.short	0x010a
        /*0fa2*/ 	.byte	0x3f
	.zero		1


	//   ....[30]....
        /*0fa4*/ 	.word	0x000103e0
        /*0fa8*/ 	.word	0x00000003
        /*0fac*/ 	.word	0xfffffff8
        /*0fb0*/ 	.short	0x010a
        /*0fb2*/ 	.byte	0x3f
	.zero		1


	//   ....[31]....
        /*0fb4*/ 	.word	0x00010440
        /*0fb8*/ 	.word	0x00000003
        /*0fbc*/ 	.word	0x00000000
        /*0fc0*/ 	.short	0x010a
        /*0fc2*/ 	.byte	0x3f
	.zero		1


	//   ....[32]....
        /*0fc4*/ 	.word	0x000104b0
        /*0fc8*/ 	.word	0x00000000
        /*0fcc*/ 	.word	0x00000000
        /*0fd0*/ 	.short	0x010a
        /*0fd2*/ 	.byte	0x3f
	.zero		1


	//   ....[33]....
        /*0fd4*/ 	.word	0x00010520
        /*0fd8*/ 	.word	0x00000019
        /*0fdc*/ 	.word	0x00000008
        /*0fe0*/ 	.short	0x010a
        /*0fe2*/ 	.byte	0x3f
	.zero		1


	//   ....[34]....
        /*0fe4*/ 	.word	0x000105f0
        /*0fe8*/ 	.word	0x0000000b
        /*0fec*/ 	.word	0x00000020
        /*0ff0*/ 	.short	0x010a
        /*0ff2*/ 	.byte	0x3f
	.zero		1


	//   ....[35]....
        /*0ff4*/ 	.word	0x000106d0
        /*0ff8*/ 	.word	0x00000005
        /*0ffc*/ 	.word	0x00000000
        /*1000*/ 	.short	0x010a
        /*1002*/ 	.byte	0x3f
	.zero		1


	//   ....[36]....
        /*1004*/ 	.word	0x00010720
        /*1008*/ 	.word	0x00000007
        /*100c*/ 	.word	0x00000000
        /*1010*/ 	.short	0x010a
        /*1012*/ 	.byte	0x3f
	.zero		1


	//   ....[37]....
        /*1014*/ 	.word	0x00010770
        /*1018*/ 	.word	0x00000006
        /*101c*/ 	.word	0x00000000
        /*1020*/ 	.short	0x010a
        /*1022*/ 	.byte	0x3f
	.zero		1


	//----- nvinfo : EIATTR_NUM_MBARRIERS
	.align		4
.L_30:
        /*1024*/ 	.byte	0x03, 0x38
        /*1026*/ 	.short	0x000e


	//----- nvinfo : EIATTR_EXIT_INSTR_OFFSETS
	.align		4
        /*1028*/ 	.byte	0x04, 0x1c
        /*102a*/ 	.short	(.L_32 - .L_31)


	//   ....[0]....
.L_31:
        /*102c*/ 	.word	0x00001540


	//   ....[1]....
        /*1030*/ 	.word	0x000015a0


	//   ....[2]....
        /*1034*/ 	.word	0x0000f1a0


	//   ....[3]....
        /*1038*/ 	.word	0x0000f1d0


	//   ....[4]....
        /*103c*/ 	.word	0x000103c0


	//----- nvinfo : EIATTR_MAX_THREADS
	.align		4
.L_32:
        /*1040*/ 	.byte	0x04, 0x05
        /*1042*/ 	.short	(.L_34 - .L_33)
.L_33:
        /*1044*/ 	.word	0x00000180
        /*1048*/ 	.word	0x00000001
        /*104c*/ 	.word	0x00000001


	//----- nvinfo : EIATTR_CRS_STACK_SIZE
	.align		4
.L_34:
        /*1050*/ 	.byte	0x04, 0x1e
        /*1052*/ 	.short	(.L_36 - .L_35)
.L_35:
        /*1054*/ 	.word	0x00000000


	//----- nvinfo : EIATTR_CBANK_PARAM_SIZE
	.align		4
.L_36:
        /*1058*/ 	.byte	0x03, 0x19
        /*105a*/ 	.short	0x0470


	//----- nvinfo : EIATTR_PARAM_CBANK
	.align		4
        /*105c*/ 	.byte	0x04, 0x0a
        /*105e*/ 	.short	(.L_38 - .L_37)
	.align		4
.L_37:
        /*1060*/ 	.word	index@(.nv.constant0._ZN7cutlass13device_kernelINS_4gemm6kernel13GemmUniversalIN4cute5tupleIJiiiiEEENS1_10collective13CollectiveMmaINS1_37MainloopSm90TmaGmmaWarpSpecializedFP8ILi4ENS5_IJNS4_1CILi2EEESB_NSA_ILi1EEEEEENS1_32KernelTmaWarpSpecializedPingpongEEENS5_IJNSA_ILi64EEENSA_ILi256EEESG_EEENS_12float_e4m3_tENS5_IJlSC_lEEESJ_SK_NS4_8TiledMMAINS4_8MMA_AtomIJNS4_4SM904GMMA31MMA_64x256x32_F32E4M3E4M3_SS_TNILNSO_7ScaleInE1ELSQ_1EEEEEENS4_6LayoutINS5_IJSC_SC_SC_EEENS5_IJNSA_ILi0EEESV_SV_EEEEENS5_IJNS4_10UnderscoreESY_SY_EEEEENS4_23SM90_TMA_LOAD_MULTICASTENS4_14ComposedLayoutINS4_7SwizzleILi2ELi4ELi3EEENS4_18smem_ptr_flag_bitsILi8EEENST_INS5_IJNSA_ILi8EEESG_EEENS5_IJSG_SC_EEEEEEEvNS4_8identityES11_S1B_vS1C_EENS_8epilogue10collective6detail29Sm90TmaWarpSpecializedAdapterINS1F_15DefaultEpilogueISJ_SK_SK_NS1E_6thread17LinearCombinationISJ_Li1EffLNS1J_9ScaleType4KindE0ELNS_15FloatRoundStyleE2ESJ_EENS1_15EpilogueDefaultEEEEEvvEEEEvNT_6ParamsE)
        /*1064*/ 	.short	0x0210
        /*1066*/ 	.short	0x0470


	//----- nvinfo : EIATTR_SW_WAR
	.align		4
.L_38:
        /*1068*/ 	.byte	0x04, 0x36
        /*106a*/ 	.short	(.L_40 - .L_39)
.L_39:
        /*106c*/ 	.word	0x00000008
.L_40:


//--------------------- .nv.callgraph             --------------------------
	.section	.nv.callgraph,"",@"SHT_CUDA_CALLGRAPH"
	.align	4
	.sectionentsize	8
	.align		4
        /*0000*/ 	.word	0x00000000
	.align		4
        /*0004*/ 	.word	0xffffffff
	.align		4
        /*0008*/ 	.word	0x00000000
	.align		4
        /*000c*/ 	.word	0xfffffffe
	.align		4
        /*0010*/ 	.word	0x00000000
	.align		4
        /*0014*/ 	.word	0xfffffffd
	.align		4
        /*0018*/ 	.word	0x00000000
	.align		4
        /*001c*/ 	.word	0xfffffffc


//--------------------- .nv.constant4             --------------------------
	.section	.nv.constant4,"a",@progbits
	.align	8
	.align		8
.nv.constant4:
        /*0000*/ 	.dword	_ZN39_INTERNAL_6f03cd34_4_k_cu_0f754784_39014cuda3std3__45__cpo5beginE
	.align		8
        /*0008*/ 	.dword	_ZN39_INTERNAL_6f03cd34_4_k_cu_0f754784_39014cuda3std3__45__cpo3endE
	.align		8
        /*0010*/ 	.dword	_ZN39_INTERNAL_6f03cd34_4_k_cu_0f754784_39014cuda3std3__45__cpo6cbeginE
	.align		8
        /*0018*/ 	.dword	_ZN39_INTERNAL_6f03cd34_4_k_cu_0f754784_39014cuda3std3__45__cpo4cendE
	.align		8
        /*0020*/ 	.dword	_ZN39_INTERNAL_6f03cd34_4_k_cu_0f754784_39014cuda3std3__441_GLOBAL__N__6f03cd34_4_k_cu_0f754784_39016ignoreE
	.align		8
        /*0028*/ 	.dword	_ZN39_INTERNAL_6f03cd34_4_k_cu_0f754784_39014cuda3std3__419piecewise_constructE
	.align		8
        /*0030*/ 	.dword	_ZN39_INTERNAL_6f03cd34_4_k_cu_0f754784_39014cuda3std3__48in_placeE
	.align		8
        /*0038*/ 	.dword	_ZN39_INTERNAL_6f03cd34_4_k_cu_0f754784_39014cuda3std6ranges3__45__cpo4swapE
	.align		8
        /*0040*/ 	.dword	_ZN39_INTERNAL_6f03cd34_4_k_cu_0f754784_39014cuda3std6ranges3__45__cpo9iter_moveE
	.align		8
        /*0048*/ 	.dword	_ZN39_INTERNAL_6f03cd34_4_k_cu_0f754784_39014cute7productE
	.align		8
        /*0050*/ 	.dword	_ZN39_INTERNAL_6f03cd34_4_k_cu_0f754784_39014cute1_E


//--------------------- .text._ZN7cutlass13device_kernelINS_4gemm6kernel13GemmUniversalIN4cute5tupleIJiiiiEEENS1_10collective13CollectiveMmaINS1_37MainloopSm90TmaGmmaWarpSpecializedFP8ILi4ENS5_IJNS4_1CILi2EEESB_NSA_ILi1EEEEEENS1_32KernelTmaWarpSpecializedPingpongEEENS5_IJNSA_ILi64EEENSA_ILi256EEESG_EEENS_12float_e4m3_tENS5_IJlSC_lEEESJ_SK_NS4_8TiledMMAINS4_8MMA_AtomIJNS4_4SM904GMMA31MMA_64x256x32_F32E4M3E4M3_SS_TNILNSO_7ScaleInE1ELSQ_1EEEEEENS4_6LayoutINS5_IJSC_SC_SC_EEENS5_IJNSA_ILi0EEESV_SV_EEEEENS5_IJNS4_10UnderscoreESY_SY_EEEEENS4_23SM90_TMA_LOAD_MULTICASTENS4_14ComposedLayoutINS4_7SwizzleILi2ELi4ELi3EEENS4_18smem_ptr_flag_bitsILi8EEENST_INS5_IJNSA_ILi8EEESG_EEENS5_IJSG_SC_EEEEEEEvNS4_8identityES11_S1B_vS1C_EENS_8epilogue10collective6detail29Sm90TmaWarpSpecializedAdapterINS1F_15DefaultEpilogueISJ_SK_SK_NS1E_6thread17LinearCombinationISJ_Li1EffLNS1J_9ScaleType4KindE0ELNS_15FloatRoundStyleE2ESJ_EENS1_15EpilogueDefaultEEEEEvvEEEEvNT_6ParamsE --------------------------
	.section	.text._ZN7cutlass13device_kernelINS_4gemm6kernel13GemmUniversalIN4cute5tupleIJiiiiEEENS1_10collective13CollectiveMmaINS1_37MainloopSm90TmaGmmaWarpSpecializedFP8ILi4ENS5_IJNS4_1CILi2EEESB_NSA_ILi1EEEEEENS1_32KernelTmaWarpSpecializedPingpongEEENS5_IJNSA_ILi64EEENSA_ILi256EEESG_EEENS_12float_e4m3_tENS5_IJlSC_lEEESJ_SK_NS4_8TiledMMAINS4_8MMA_AtomIJNS4_4SM904GMMA31MMA_64x256x32_F32E4M3E4M3_SS_TNILNSO_7ScaleInE1ELSQ_1EEEEEENS4_6LayoutINS5_IJSC_SC_SC_EEENS5_IJNSA_ILi0EEESV_SV_EEEEENS5_IJNS4_10UnderscoreESY_SY_EEEEENS4_23SM90_TMA_LOAD_MULTICASTENS4_14ComposedLayoutINS4_7SwizzleILi2ELi4ELi3EEENS4_18smem_ptr_flag_bitsILi8EEENST_INS5_IJNSA_ILi8EEESG_EEENS5_IJSG_SC_EEEEEEEvNS4_8identityES11_S1B_vS1C_EENS_8epilogue10collective6detail29Sm90TmaWarpSpecializedAdapterINS1F_15DefaultEpilogueISJ_SK_SK_NS1E_6thread17LinearCombinationISJ_Li1EffLNS1J_9ScaleType4KindE0ELNS_15FloatRoundStyleE2ESJ_EENS1_15EpilogueDefaultEEEEEvvEEEEvNT_6ParamsE,"ax",@progbits
	.align	128
.text._ZN7cutlass13device_kernelINS_4gemm6kernel13GemmUniversalIN4cute5tupleIJiiiiEEENS1_10collective13CollectiveMmaINS1_37MainloopSm90TmaGmmaWarpSpecializedFP8ILi4ENS5_IJNS4_1CILi2EEESB_NSA_ILi1EEEEEENS1_32KernelTmaWarpSpecializedPingpongEEENS5_IJNSA_ILi64EEENSA_ILi256EEESG_EEENS_12float_e4m3_tENS5_IJlSC_lEEESJ_SK_NS4_8TiledMMAINS4_8MMA_AtomIJNS4_4SM904GMMA31MMA_64x256x32_F32E4M3E4M3_SS_TNILNSO_7ScaleInE1ELSQ_1EEEEEENS4_6LayoutINS5_IJSC_SC_SC_EEENS5_IJNSA_ILi0EEESV_SV_EEEEENS5_IJNS4_10UnderscoreESY_SY_EEEEENS4_23SM90_TMA_LOAD_MULTICASTENS4_14ComposedLayoutINS4_7SwizzleILi2ELi4ELi3EEENS4_18smem_ptr_flag_bitsILi8EEENST_INS5_IJNSA_ILi8EEESG_EEENS5_IJSG_SC_EEEEEEEvNS4_8identityES11_S1B_vS1C_EENS_8epilogue10collective6detail29Sm90TmaWarpSpecializedAdapterINS1F_15DefaultEpilogueISJ_SK_SK_NS1E_6thread17LinearCombinationISJ_Li1EffLNS1J_9ScaleType4KindE0ELNS_15FloatRoundStyleE2ESJ_EENS1_15EpilogueDefaultEEEEEvvEEEEvNT_6ParamsE:
        .type           _ZN7cutlass13device_kernelINS_4gemm6kernel13GemmUniversalIN4cute5tupleIJiiiiEEENS1_10collective13CollectiveMmaINS1_37MainloopSm90TmaGmmaWarpSpecializedFP8ILi4ENS5_IJNS4_1CILi2EEESB_NSA_ILi1EEEEEENS1_32KernelTmaWarpSpecializedPingpongEEENS5_IJNSA_ILi64EEENSA_ILi256EEESG_EEENS_12float_e4m3_tENS5_IJlSC_lEEESJ_SK_NS4_8TiledMMAINS4_8MMA_AtomIJNS4_4SM904GMMA31MMA_64x256x32_F32E4M3E4M3_SS_TNILNSO_7ScaleInE1ELSQ_1EEEEEENS4_6LayoutINS5_IJSC_SC_SC_EEENS5_IJNSA_ILi0EEESV_SV_EEEEENS5_IJNS4_10UnderscoreESY_SY_EEEEENS4_23SM90_TMA_LOAD_MULTICASTENS4_14ComposedLayoutINS4_7SwizzleILi2ELi4ELi3EEENS4_18smem_ptr_flag_bitsILi8EEENST_INS5_IJNSA_ILi8EEESG_EEENS5_IJSG_SC_EEEEEEEvNS4_8identityES11_S1B_vS1C_EENS_8epilogue10collective6detail29Sm90TmaWarpSpecializedAdapterINS1F_15DefaultEpilogueISJ_SK_SK_NS1E_6thread17LinearCombinationISJ_Li1EffLNS1J_9ScaleType4KindE0ELNS_15FloatRoundStyleE2ESJ_EENS1_15EpilogueDefaultEEEEEvvEEEEvNT_6ParamsE,@function
        .size           _ZN7cutlass13device_kernelINS_4gemm6kernel13GemmUniversalIN4cute5tupleIJiiiiEEENS1_10collective13CollectiveMmaINS1_37MainloopSm90TmaGmmaWarpSpecializedFP8ILi4ENS5_IJNS4_1CILi2EEESB_NSA_ILi1EEEEEENS1_32KernelTmaWarpSpecializedPingpongEEENS5_IJNSA_ILi64EEENSA_ILi256EEESG_EEENS_12float_e4m3_tENS5_IJlSC_lEEESJ_SK_NS4_8TiledMMAINS4_8MMA_AtomIJNS4_4SM904GMMA31MMA_64x256x32_F32E4M3E4M3_SS_TNILNSO_7ScaleInE1ELSQ_1EEEEEENS4_6LayoutINS5_IJSC_SC_SC_EEENS5_IJNSA_ILi0EEESV_SV_EEEEENS5_IJNS4_10UnderscoreESY_SY_EEEEENS4_23SM90_TMA_LOAD_MULTICASTENS4_14ComposedLayoutINS4_7SwizzleILi2ELi4ELi3EEENS4_18smem_ptr_flag_bitsILi8EEENST_INS5_IJNSA_ILi8EEESG_EEENS5_IJSG_SC_EEEEEEEvNS4_8identityES11_S1B_vS1C_EENS_8epilogue10collective6detail29Sm90TmaWarpSpecializedAdapterINS1F_15DefaultEpilogueISJ_SK_SK_NS1E_6thread17LinearCombinationISJ_Li1EffLNS1J_9ScaleType4KindE0ELNS_15FloatRoundStyleE2ESJ_EENS1_15EpilogueDefaultEEEEEvvEEEEvNT_6ParamsE,(.L_x_335 - _ZN7cutlass13device_kernelINS_4gemm6kernel13GemmUniversalIN4cute5tupleIJiiiiEEENS1_10collective13CollectiveMmaINS1_37MainloopSm90TmaGmmaWarpSpecializedFP8ILi4ENS5_IJNS4_1CILi2EEESB_NSA_ILi1EEEEEENS1_32KernelTmaWarpSpecializedPingpongEEENS5_IJNSA_ILi64EEENSA_ILi256EEESG_EEENS_12float_e4m3_tENS5_IJlSC_lEEESJ_SK_NS4_8TiledMMAINS4_8MMA_AtomIJNS4_4SM904GMMA31MMA_64x256x32_F32E4M3E4M3_SS_TNILNSO_7ScaleInE1ELSQ_1EEEEEENS4_6LayoutINS5_IJSC_SC_SC_EEENS5_IJNSA_ILi0EEESV_SV_EEEEENS5_IJNS4_10UnderscoreESY_SY_EEEEENS4_23SM90_TMA_LOAD_MULTICASTENS4_14ComposedLayoutINS4_7SwizzleILi2ELi4ELi3EEENS4_18smem_ptr_flag_bitsILi8EEENST_INS5_IJNSA_ILi8EEESG_EEENS5_IJSG_SC_EEEEEEEvNS4_8identityES11_S1B_vS1C_EENS_8epilogue10collective6detail29Sm90TmaWarpSpecializedAdapterINS1F_15DefaultEpilogueISJ_SK_SK_NS1E_6thread17LinearCombinationISJ_Li1EffLNS1J_9ScaleType4KindE0ELNS_15FloatRoundStyleE2ESJ_EENS1_15EpilogueDefaultEEEEEvvEEEEvNT_6ParamsE)
        .other          _ZN7cutlass13device_kernelINS_4gemm6kernel13GemmUniversalIN4cute5tupleIJiiiiEEENS1_10collective13CollectiveMmaINS1_37MainloopSm90TmaGmmaWarpSpecializedFP8ILi4ENS5_IJNS4_1CILi2EEESB_NSA_ILi1EEEEEENS1_32KernelTmaWarpSpecializedPingpongEEENS5_IJNSA_ILi64EEENSA_ILi256EEESG_EEENS_12float_e4m3_tENS5_IJlSC_lEEESJ_SK_NS4_8TiledMMAINS4_8MMA_AtomIJNS4_4SM904GMMA31MMA_64x256x32_F32E4M3E4M3_SS_TNILNSO_7ScaleInE1ELSQ_1EEEEEENS4_6LayoutINS5_IJSC_SC_SC_EEENS5_IJNSA_ILi0EEESV_SV_EEEEENS5_IJNS4_10UnderscoreESY_SY_EEEEENS4_23SM90_TMA_LOAD_MULTICASTENS4_14ComposedLayoutINS4_7SwizzleILi2ELi4ELi3EEENS4_18smem_ptr_flag_bitsILi8EEENST_INS5_IJNSA_ILi8EEESG_EEENS5_IJSG_SC_EEEEEEEvNS4_8identityES11_S1B_vS1C_EENS_8epilogue10collective6detail29Sm90TmaWarpSpecializedAdapterINS1F_15DefaultEpilogueISJ_SK_SK_NS1E_6thread17LinearCombinationISJ_Li1EffLNS1J_9ScaleType4KindE0ELNS_15FloatRoundStyleE2ESJ_EENS1_15EpilogueDefaultEEEEEvvEEEEvNT_6ParamsE,@"STO_CUDA_ENTRY STV_DEFAULT"
_ZN7cutlass13device_kernelINS_4gemm6kernel13GemmUniversalIN4cute5tupleIJiiiiEEENS1_10collective13CollectiveMmaINS1_37MainloopSm90TmaGmmaWarpSpecializedFP8ILi4ENS5_IJNS4_1CILi2EEESB_NSA_ILi1EEEEEENS1_32KernelTmaWarpSpecializedPingpongEEENS5_IJNSA_ILi64EEENSA_ILi256EEESG_EEENS_12float_e4m3_tENS5_IJlSC_lEEESJ_SK_NS4_8TiledMMAINS4_8MMA_AtomIJNS4_4SM904GMMA31MMA_64x256x32_F32E4M3E4M3_SS_TNILNSO_7ScaleInE1ELSQ_1EEEEEENS4_6LayoutINS5_IJSC_SC_SC_EEENS5_IJNSA_ILi0EEESV_SV_EEEEENS5_IJNS4_10UnderscoreESY_SY_EEEEENS4_23SM90_TMA_LOAD_MULTICASTENS4_14ComposedLayoutINS4_7SwizzleILi2ELi4ELi3EEENS4_18smem_ptr_flag_bitsILi8EEENST_INS5_IJNSA_ILi8EEESG_EEENS5_IJSG_SC_EEEEEEEvNS4_8identityES11_S1B_vS1C_EENS_8epilogue10collective6detail29Sm90TmaWarpSpecializedAdapterINS1F_15DefaultEpilogueISJ_SK_SK_NS1E_6thread17LinearCombinationISJ_Li1EffLNS1J_9ScaleType4KindE0ELNS_15FloatRoundStyleE2ESJ_EENS1_15EpilogueDefaultEEEEEvvEEEEvNT_6ParamsE:
[----:B------:R-:W0:Y:S02]  /*0000*/  LDC R1, c[0x0][0x28] ;  /* 0x00000a00ff017b82 */ /* 0x000e240000000800 */
[----:B0-----:R-:W-:Y:S01]  /*0010*/  VIADD R1, R1, 0xfffffee8 ;  /* 0xfffffee801017836 */ /* 0x001fe20000000000 */
[----:B------:R-:W0:Y:S01]  /*0020*/  S2R R0, SR_TID.X ;  /* 0x0000000000007919 */ /* 0x000e220000002100 */
[----:B------:R-:W-:Y:S01]  /*0030*/  ELECT P0, URZ, PT ;  /* 0x00000000003f782f */ /* 0x000fe20003800000 */
[----:B------:R-:W-:Y:S01]  /*0040*/  BSSY B0, `(.L_x_0) ;  /* 0x0000014000007945 */ /* 0x000fe20003800000 */
[--C-:B0-----:R-:W-:Y:S02]  /*0050*/  SHF.R.U32.HI R3, RZ, 0x5, R0.reuse ;  /* 0x00000005ff037819 */ /* 0x101fe40000011600 */
[----:B------:R-:W-:-:S03]  /*0060*/  SHF.R.U32.HI R4, RZ, 0x7, R0 ;  /* 0x00000007ff047819 */ /* 0x000fc60000011600 */
[----:B------:R-:W0:Y:S02]  /*0070*/  SHFL.IDX PT, R2, R3, RZ, 0x1f ;  /* 0x00001fff03027589 */ /* 0x000e2400000e0000 */
[----:B0-----:R-:W-:Y:S02]  /*0080*/  R2UR UR6, R2 ;  /* 0x00000000020672ca */ /* 0x001fe400000e0000 */
[----:B------:R0:W1:Y:S11]  /*0090*/  SHFL.IDX PT, R2, R4, RZ, 0x1f ;  /* 0x00001fff04027589 */ /* 0x00007600000e0000 */
[----:B------:R-:W-:-:S02]  /*00a0*/  USHF.R.S32.HI UR4, URZ, 0x1f, UR6 ;  /* 0x0000001f3f047899 */ /* 0x000fc40008011406 */
[----:B------:R-:W-:Y:S02]  /*00b0*/  ISETP.NE.OR P0, PT, RZ, UR6, !P0 ;  /* 0x00000006ff007c0c */ /* 0x000fe4000c705670 */
[----:B------:R-:W-:-:S04]  /*00c0*/  ULEA.HI UR4, UR4, UR6, URZ, 0x2 ;  /* 0x0000000604047291 */ /* 0x000fc8000f8f103f */
[----:B------:R-:W-:-:S04]  /*00d0*/  ULOP3.LUT UR4, UR4, 0xfffffffc, URZ, 0xc0, !UPT ;  /* 0xfffffffc04047892 */ /* 0x000fc8000f8ec03f */
[----:B------:R-:W-:-:S03]  /*00e0*/  UIADD3 UR6, UR6, -UR4, URZ ;  /* 0x8000000406067290 */ /* 0x000fc6000fffe03f */
[----:B01----:R-:W-:Y:S09]  /*00f0*/  @P0 BRA `(.L_x_1) ;  /* 0x0000000000200947 */ /* 0x003ff20003800000 */
[----:B------:R-:W-:Y:S02]  /*0100*/  ULDC.64 UR4, c[0x0][0x198] ;  /* 0x0000660000047ab9 */ /* 0x000fe40000000a00 */
[----:B------:R-:W-:Y:S02]  /*0110*/  UIADD3 UR8, UP0, UR4, 0xf0, URZ ;  /* 0x000000f004087890 */ /* 0x000fe4000ff1e03f */
[----:B------:R-:W-:Y:S02]  /*0120*/  UIADD3 UR4, UP1, UR4, 0x1f0, URZ ;  /* 0x000001f004047890 */ /* 0x000fe4000ff3e03f */
[----:B------:R-:W-:Y:S02]  /*0130*/  UIADD3.X UR9, URZ, UR5, URZ, UP0, !UPT ;  /* 0x000000053f097290 */ /* 0x000fe400087fe43f */
[----:B------:R-:W-:-:S07]  /*0140*/  UIADD3.X UR5, URZ, UR5, URZ, UP1, !UPT ;  /* 0x000000053f057290 */ /* 0x000fce0008ffe43f */
[----:B------:R0:W-:Y:S02]  /*0150*/  UTMACCTL.PF [UR8] ;  /* 0x00000000080079b9 */ /* 0x0001e40008040000 */
[----:B------:R0:W-:Y:S02]  /*0160*/  UTMACCTL.PF [UR4] ;  /* 0x00000000040079b9 */ /* 0x0001e40008040000 */
[----:B0-----:R-:W-:Y:S01]  /*0170*/  NOP ;  /* 0x0000000000007918 */ /* 0x001fe20000000000 */
.L_x_1:
[----:B------:R-:W-:Y:S05]  /*0180*/  BSYNC B0 ;  /* 0x0000000000007941 */ /* 0x000fea0003800000 */
.L_x_0:
[----:B------:R-:W0:Y:S01]  /*0190*/  SHFL.IDX PT, R6, R3, RZ, 0x1f ;  /* 0x00001fff03067589 */ /* 0x000e2200000e0000 */
[----:B------:R-:W-:Y:S01]  /*01a0*/  R2UR UR17, R2 ;  /* 0x00000000021172ca */ /* 0x000fe200000e0000 */
[----:B------:R-:W-:-:S04]  /*01b0*/  UISETP.NE.AND UP0, UPT, UR6, 0x3, UPT ;  /* 0x000000030600788c */ /* 0x000fc8000bf05270 */
[----:B------:R-:W-:-:S08]  /*01c0*/  UISETP.EQ.OR UP0, UPT, UR6, URZ, !UP0 ;  /* 0x0000003f0600728c */ /* 0x000fd0000c702670 */
[----:B------:R-:W-:Y:S02]  /*01d0*/  UIADD3 UR18, UR17, -0x1, URZ ;  /* 0xffffffff11127890 */ /* 0x000fe4000fffe03f */
[----:B------:R-:W-:Y:S02]  /*01e0*/  UISETP.EQ.AND UP0, UPT, UR17, URZ, UP0 ;  /* 0x0000003f1100728c */ /* 0x000fe40008702270 */
[----:B------:R-:W-:Y:S02]  /*01f0*/  UISETP.GE.U32.AND UP1, UPT, UR18, 0x2, UPT ;  /* 0x000000021200788c */ /* 0x000fe4000bf26070 */
[----:B------:R-:W-:Y:S01]  /*0200*/  USEL UR7, URZ, 0x1, !UP0 ;  /* 0x000000013f077887 */ /* 0x000fe2000c000000 */
[----:B0-----:R-:W-:-:S03]  /*0210*/  ISETP.NE.AND P0, PT, R6, RZ, PT ;  /* 0x000000ff0600720c */ /* 0x001fc60003f05270 */
[----:B------:R-:W-:-:S10]  /*0220*/  USEL UR7, UR7, 0x2, UP1 ;  /* 0x0000000207077887 */ /* 0x000fd40008800000 */
[----:B------:R-:W-:Y:S05]  /*0230*/  @P0 BRA `(.L_x_2) ;  /* 0x0000000000580947 */ /* 0x000fea0003800000 */
[----:B------:R-:W0:Y:S01]  /*0240*/  S2UR UR10, SR_CgaCtaId ;  /* 0x00000000000a79c3 */ /* 0x000e220000008800 */
[----:B------:R-:W-:Y:S01]  /*0250*/  UMOV UR4, 0x400 ;  /* 0x0000040000047882 */ /* 0x000fe20000000000 */
[----:B------:R-:W-:Y:S01]  /*0260*/  UMOV UR5, 0x1 ;  /* 0x0000000100057882 */ /* 0x000fe20000000000 */
[----:B------:R-:W-:Y:S01]  /*0270*/  UMOV UR8, 0x3 ;  /* 0x0000000300087882 */ /* 0x000fe20000000000 */
[----:B------:R-:W-:Y:S01]  /*0280*/  ELECT P0, URZ, PT ;  /* 0x00000000003f782f */ /* 0x000fe20003800000 */
[----:B------:R-:W-:-:S04]  /*0290*/  UIADD3 UR8, -UR8, 0x100000, URZ ;  /* 0x0010000008087890 */ /* 0x000fc8000fffe13f */
[----:B------:R-:W-:Y:S02]  /*02a0*/  USHF.L.U32 UR9, UR8, 0xb, URZ ;  /* 0x0000000b08097899 */ /* 0x000fe4000800063f */
[----:B------:R-:W-:Y:S02]  /*02b0*/  USHF.L.U32 UR8, UR8, 0x1, URZ ;  /* 0x0000000108087899 */ /* 0x000fe4000800063f */
[----:B0-----:R-:W-:Y:S02]  /*02c0*/  ULEA UR10, UR10, UR4, 0x18 ;  /* 0x000000040a0a7291 */ /* 0x001fe4000f8ec03f */
[----:B------:R-:W-:-:S04]  /*02d0*/  UIADD3 UR4, -UR5, 0x100000, URZ ;  /* 0x0010000005047890 */ /* 0x000fc8000fffe13f */
[----:B------:R-:W-:Y:S02]  /*02e0*/  USHF.L.U32 UR5, UR4, 0xb, URZ ;  /* 0x0000000b04057899 */ /* 0x000fe4000800063f */
[----:B------:R-:W-:Y:S01]  /*02f0*/  USHF.L.U32 UR4, UR4, 0x1, URZ ;  /* 0x0000000104047899 */ /* 0x000fe2000800063f */
[----:B------:R-:W0:Y:S11]  /*0300*/  FENCE.VIEW.ASYNC.S ;  /* 0x00000000000073c6 */ /* 0x000e360000000000 */
[----:B0-----:R0:W1:Y:S01]  /*0310*/  SYNCS.EXCH.64 URZ, [UR10], UR4 ;  /* 0x000000040a3f75b2 */ /* 0x0010620008000100 */
[----:B------:R0:W2:Y:S01]  /*0320*/  SYNCS.EXCH.64 URZ, [UR10+0x20], UR8 ;  /* 0x000020080a3f75b2 */ /* 0x0000a20008000100 */
[----:B------:R0:W3:Y:S01]  /*0330*/  SYNCS.EXCH.64 URZ, [UR10+0x8], UR4 ;  /* 0x000008040a3f75b2 */ /* 0x0000e20008000100 */
[----:B------:R0:W4:Y:S01]  /*0340*/  SYNCS.EXCH.64 URZ, [UR10+0x28], UR8 ;  /* 0x000028080a3f75b2 */ /* 0x0001220008000100 */
[----:B------:R0:W0:Y:S01]  /*0350*/  SYNCS.EXCH.64 URZ, [UR10+0x10], UR4 ;  /* 0x000010040a3f75b2 */ /* 0x0000220008000100 */
[----:B------:R0:W0:Y:S01]  /*0360*/  SYNCS.EXCH.64 URZ, [UR10+0x30], UR8 ;  /* 0x000030080a3f75b2 */ /* 0x0000220008000100 */
[----:B------:R0:W0:Y:S01]  /*0370*/  SYNCS.EXCH.64 URZ, [UR10+0x18], UR4 ;  /* 0x000018040a3f75b2 */ /* 0x0000220008000100 */
[----:B------:R0:W0:Y:S01]  /*0380*/  SYNCS.EXCH.64 URZ, [UR10+0x38], UR8 ;  /* 0x000038080a3f75b2 */ /* 0x0000220008000100 */
[----:B------:R-:W-:Y:S01]  /*0390*/  NOP ;  /* 0x0000000000007918 */ /* 0x000fe20000000000 */
.L_x_2:
[----:B------:R-:W5:Y:S01]  /*03a0*/  S2UR UR11, SR_CTAID.X ;  /* 0x00000000000b79c3 */ /* 0x000f620000002500 */
[----:B------:R-:W1:Y:S01]  /*03b0*/  SHFL.IDX PT, R8, R3, RZ, 0x1f ;  /* 0x00001fff03087589 */ /* 0x000e6200000e0000 */
[----:B------:R-:W-:Y:S01]  /*03c0*/  SHF.R.S32.HI R5, RZ, 0x1f, R0 ;  /* 0x0000001fff057819 */ /* 0x000fe20000011400 */
[----:B0-----:R-:W-:Y:S01]  /*03d0*/  ULDC UR4, c[0x0][0x150] ;  /* 0x0000540000047ab9 */ /* 0x001fe20000000800 */
[----:B------:R-:W-:Y:S01]  /*03e0*/  ELECT P0, URZ, PT ;  /* 0x00000000003f782f */ /* 0x000fe20003800000 */
[----:B------:R0:W2:Y:S01]  /*03f0*/  SHFL.IDX PT, R9, R3, RZ, 0x1f ;  /* 0x00001fff03097589 */ /* 0x0000a200000e0000 */
[----:B------:R-:W-:Y:S02]  /*0400*/  LEA.HI R5, R5, R0, RZ, 0x7 ;  /* 0x0000000005057211 */ /* 0x000fe400078f38ff */
[----:B------:R-:W-:Y:S01]  /*0410*/  ELECT P1, URZ, PT ;  /* 0x00000000003f782f */ /* 0x000fe20003820000 */
[----:B------:R-:W3:Y:S01]  /*0420*/  S2UR UR9, SR_CTAID.Y ;  /* 0x00000000000979c3 */ /* 0x000ee20000002600 */
[----:B------:R-:W-:Y:S01]  /*0430*/  ULDC UR8, c[0x0][0x144] ;  /* 0x0000510000087ab9 */ /* 0x000fe20000000800 */
[----:B------:R-:W-:Y:S01]  /*0440*/  LOP3.LUT R5, R5, 0xffffff80, RZ, 0xc0, !PT ;  /* 0xffffff8005057812 */ /* 0x000fe200078ec0ff */
[----:B------:R-:W4:Y:S01]  /*0450*/  SHFL.IDX PT, R4, R4, RZ, 0x1f ;  /* 0x00001fff04047589 */ /* 0x000f2200000e0000 */
[----:B------:R-:W-:Y:S01]  /*0460*/  UMOV UR19, 0x80 ;  /* 0x0000008000137882 */ /* 0x000fe20000000000 */
[----:B0-----:R-:W-:Y:S01]  /*0470*/  SHF.R.S32.HI R3, RZ, 0x1f, R6 ;  /* 0x0000001fff037819 */ /* 0x001fe20000011406 */
[----:B------:R-:W-:Y:S01]  /*0480*/  NOP ;  /* 0x0000000000007918 */ /* 0x000fe20000000000 */
[----:B------:R-:W-:Y:S01]  /*0490*/  IMAD.IADD R2, R0, 0x1, -R5 ;  /* 0x0000000100027824 */ /* 0x000fe200078e0a05 */
[----:B------:R-:W-:Y:S01]  /*04a0*/  NOP ;  /* 0x0000000000007918 */ /* 0x000fe20000000000 */
[----:B------:R-:W-:Y:S01]  /*04b0*/  LEA.HI R3, R3, R6, RZ, 0x2 ;  /* 0x0000000603037211 */ /* 0x000fe200078f10ff */
[----:B------:R-:W-:Y:S01]  /*04c0*/  ULDC UR20, c[0x0][0x148] ;  /* 0x0000520000147ab9 */ /* 0x000fe20000000800 */
[----:B------:R-:W-:-:S02]  /*04d0*/  ISETP.NE.AND P2, PT, RZ, UR17, PT ;  /* 0x00000011ff007c0c */ /* 0x000fc4000bf45270 */
[----:B------:R-:W-:Y:S02]  /*04e0*/  SHF.R.S32.HI R7, RZ, 0x1f, R2 ;  /* 0x0000001fff077819 */ /* 0x000fe40000011402 */
[----:B------:R-:W-:Y:S02]  /*04f0*/  LOP3.LUT R3, R3, 0x3ffffffc, RZ, 0xc0, !PT ;  /* 0x3ffffffc03037812 */ /* 0x000fe400078ec0ff */
[----:B-----5:R-:W-:Y:S02]  /*0500*/  I2FP.F32.U32 R10, UR11 ;  /* 0x0000000b000a7c45 */ /* 0x020fe40008201000 */
[----:B------:R-:W-:Y:S01]  /*0510*/  LEA.HI R5, R7, R2, RZ, 0x3 ;  /* 0x0000000207057211 */ /* 0x000fe200078f18ff */
[----:B------:R-:W-:Y:S01]  /*0520*/  IMAD.IADD R6, R6, 0x1, -R3 ;  /* 0x0000000106067824 */ /* 0x000fe200078e0a03 */
[----:B-1----:R-:W-:Y:S01]  /*0530*/  ISETP.NE.OR P0, PT, R8, RZ, !P0 ;  /* 0x000000ff0800720c */ /* 0x002fe20004705670 */
[----:B------:R-:W-:Y:S01]  /*0540*/  FMUL R10, R10, UR4 ;  /* 0x000000040a0a7c20 */ /* 0x000fe20008400000 */
[--C-:B------:R-:W-:Y:S01]  /*0550*/  SHF.R.S32.HI R8, RZ, 0x3, R5.reuse ;  /* 0x00000003ff087819 */ /* 0x100fe20000011405 */
[----:B------:R-:W-:Y:S01]  /*0560*/  ULDC UR4, c[0x0][0x154] ;  /* 0x0000550000047ab9 */ /* 0x000fe20000000800 */
[----:B------:R-:W-:-:S02]  /*0570*/  SHF.R.S32.HI R5, RZ, 0x1f, R5 ;  /* 0x0000001fff057819 */ /* 0x000fc40000011405 */
[----:B--2---:R-:W-:Y:S01]  /*0580*/  ISETP.NE.OR P1, PT, R9, RZ, !P1 ;  /* 0x000000ff0900720c */ /* 0x004fe20004f25670 */
[----:B------:R-:W0:Y:S01]  /*0590*/  F2I.U32.TRUNC.NTZ R10, R10 ;  /* 0x0000000a000a7305 */ /* 0x000e22000020f000 */
[----:B------:R-:W-:Y:S02]  /*05a0*/  LEA.HI R5, R5, R8, RZ, 0x2 ;  /* 0x0000000805057211 */ /* 0x000fe400078f10ff */
[----:B---3--:R-:W-:Y:S02]  /*05b0*/  I2FP.F32.U32 R9, UR9 ;  /* 0x0000000900097c45 */ /* 0x008fe40008201000 */
[----:B------:R-:W-:Y:S01]  /*05c0*/  LOP3.LUT R5, R5, 0xfffffffc, RZ, 0xc0, !PT ;  /* 0xfffffffc05057812 */ /* 0x000fe200078ec0ff */
[----:B------:R-:W-:Y:S02]  /*05d0*/  VOTEU.ALL UP0, P0 ;  /* 0x00000000003f7886 */ /* 0x000fe40000000000 */
[----:B------:R-:W-:Y:S02]  /*05e0*/  FMUL R9, R9, UR4 ;  /* 0x0000000409097c20 */ /* 0x000fe40008400000 */
[----:B------:R-:W-:Y:S01]  /*05f0*/  IMAD.IADD R5, R8, 0x1, -R5 ;  /* 0x0000000108057824 */ /* 0x000fe200078e0a05 */
[----:B------:R-:W1:Y:S01]  /*0600*/  @!UP0 S2UR UR13, SR_CgaCtaId ;  /* 0x00000000000d89c3 */ /* 0x000e620000008800 */
[----:B------:R-:W-:Y:S01]  /*0610*/  VOTEU.ALL UP1, P1 ;  /* 0x00000000003f7886 */ /* 0x000fe20000820000 */
[----:B------:R-:W-:Y:S01]  /*0620*/  @!UP0 UMOV UR12, 0x400 ;  /* 0x00000400000c8882 */ /* 0x000fe20000000000 */
[----:B------:R-:W-:Y:S01]  /*0630*/  IMAD R5, R6, 0x4, R5 ;  /* 0x0000000406057824 */ /* 0x000fe200078e0205 */
[----:B0-----:R-:W-:Y:S01]  /*0640*/  R2UR UR4, R10 ;  /* 0x000000000a0472ca */ /* 0x001fe200000e0000 */
[----:B------:R-:W0:Y:S01]  /*0650*/  F2I.U32.TRUNC.NTZ R9, R9 ;  /* 0x0000000900097305 */ /* 0x000e22000020f000 */
[----:B------:R-:W-:Y:S01]  /*0660*/  @!UP1 UMOV UR15, 0x400 ;  /* 0x00000400000f9882 */ /* 0x000fe20000000000 */
[C---:B------:R-:W-:Y:S01]  /*0670*/  IMAD.SHL.U32 R6, R5.reuse, 0x4, RZ ;  /* 0x0000000405067824 */ /* 0x040fe200078e00ff */
[----:B------:R-:W2:Y:S01]  /*0680*/  @!UP1 S2UR UR16, SR_CgaCtaId ;  /* 0x00000000001099c3 */ /* 0x000ea20000008800 */
[C---:B------:R-:W-:Y:S01]  /*0690*/  LEA.HI R3, R5.reuse, R5, RZ, 0x1 ;  /* 0x0000000505037211 */ /* 0x040fe200078f08ff */
[----:B------:R-:W-:Y:S01]  /*06a0*/  VOTEU.ALL UP2, P1 ;  /* 0x00000000003f7886 */ /* 0x000fe20000840000 */
[----:B------:R-:W-:Y:S01]  /*06b0*/  VOTEU.ALL UP3, P1 ;  /* 0x00000000003f7886 */ /* 0x000fe20000860000 */
[----:B------:R-:W-:Y:S01]  /*06c0*/  LOP3.LUT R11, R5, 0xc, R6, 0x78, !PT ;  /* 0x0000000c050b7812 */ /* 0x000fe200078e7806 */
[----:B------:R-:W-:Y:S01]  /*06d0*/  VOTEU.ALL UP4, P1 ;  /* 0x00000000003f7886 */ /* 0x000fe20000880000 */
[----:B------:R-:W-:Y:S01]  /*06e0*/  LOP3.LUT R8, R3, 0xfffffffe, RZ, 0xc0, !PT ;  /* 0xfffffffe03087812 */ /* 0x000fe200078ec0ff */
[----:B------:R-:W-:-:S02]  /*06f0*/  VOTEU.ALL UP5, P1 ;  /* 0x00000000003f7886 */ /* 0x000fc400008a0000 */
[----:B------:R-:W-:Y:S01]  /*0700*/  UIADD3 UR4, -UR4, URZ, URZ ;  /* 0x0000003f04047290 */ /* 0x000fe2000fffe13f */
[----:B------:R3:W-:Y:S01]  /*0710*/  STL [R1+0x80], R11 ;  /* 0x0000800b01007387 */ /* 0x0007e20000100800 */
[----:B------:R-:W-:Y:S01]  /*0720*/  IMAD.IADD R8, R5, 0x1, -R8 ;  /* 0x0000000105087824 */ /* 0x000fe200078e0a08 */
[----:B0-----:R-:W-:Y:S01]  /*0730*/  R2UR UR10, R9 ;  /* 0x00000000090a72ca */ /* 0x001fe200000e0000 */
[----:B------:R-:W-:Y:S01]  /*0740*/  UIMAD UR8, UR8, UR4, UR11 ;  /* 0x00000004080872a4 */ /* 0x000fe2000f8e020b */
[----:B------:R-:W0:Y:S02]  /*0750*/  LDC R5, c[0x0][0x140] ;  /* 0x00005000ff057b82 */ /* 0x000e240000000800 */
[----:B------:R-:W-:Y:S01]  /*0760*/  UMOV UR4, 0x20 ;  /* 0x0000002000047882 */ /* 0x000fe20000000000 */
[----:B-1----:R-:W-:Y:S02]  /*0770*/  @!UP0 ULEA UR14, UR13, UR12, 0x18 ;  /* 0x0000000c0d0e8291 */ /* 0x002fe4000f8ec03f */
[----:B------:R-:W-:Y:S01]  /*0780*/  ISETP.NE.AND P3, PT, R8, UR8, PT ;  /* 0x0000000808007c0c */ /* 0x000fe2000bf65270 */
[----:B------:R-:W-:-:S04]  /*0790*/  @!UP0 UIADD3 UR4, -UR4, 0x100000, URZ ;  /* 0x0010000004048890 */ /* 0x000fc8000fffe13f */
[----:B------:R-:W-:Y:S02]  /*07a0*/  @!UP0 USHF.L.U32 UR5, UR4, 0xb, URZ ;  /* 0x0000000b04058899 */ /* 0x000fe4000800063f */
[----:B------:R-:W-:Y:S02]  /*07b0*/  @!UP0 USHF.L.U32 UR4, UR4, 0x1, URZ ;  /* 0x0000000104048899 */ /* 0x000fe4000800063f */
[----:B------:R-:W-:-:S04]  /*07c0*/  @!UP1 UIADD3 UR12, -UR19, 0x100000, URZ ;  /* 0x00100000130c9890 */ /* 0x000fc8000fffe13f */
[----:B------:R-:W-:Y:S02]  /*07d0*/  @!UP1 USHF.L.U32 UR13, UR12, 0xb, URZ ;  /* 0x0000000b0c0d9899 */ /* 0x000fe4000800063f */
[----:B------:R-:W-:Y:S01]  /*07e0*/  @!UP1 USHF.L.U32 UR12, UR12, 0x1, URZ ;  /* 0x000000010c0c9899 */ /* 0x000fe2000800063f */
[----:B----4-:R-:W-:Y:S01]  /*07f0*/  R2UR UR19, R4 ;  /* 0x00000000041372ca */ /* 0x010fe200000e0000 */
[----:B--2---:R-:W-:Y:S01]  /*0800*/  @!UP1 ULEA UR15, UR16, UR15, 0x18 ;  /* 0x0000000f100f9291 */ /* 0x004fe2000f8ec03f */
[----:B------:R-:W-:Y:S01]  /*0810*/  VOTEU.ALL UP0, P0 ;  /* 0x00000000003f7886 */ /* 0x000fe20000000000 */
[----:B------:R-:W-:Y:S01]  /*0820*/  VOTEU.ALL UP1, P0 ;  /* 0x00000000003f7886 */ /* 0x000fe20000020000 */
[----:B------:R-:W-:Y:S01]  /*0830*/  UIADD3 UR10, -UR10, URZ, URZ ;  /* 0x0000003f0a0a7290 */ /* 0x000fe2000fffe13f */
[----:B------:R-:W-:Y:S01]  /*0840*/  LOP3.LUT P0, RZ, R2, 0x7, RZ, 0xc0, !PT ;  /* 0x0000000702ff7812 */ /* 0x000fe2000780c0ff */
[----:B------:R-:W1:Y:S02]  /*0850*/  FENCE.VIEW.ASYNC.S ;  /* 0x00000000000073c6 */ /* 0x000e640000000000 */
[----:B-1----:R-:W1:Y:S01]  /*0860*/  @!UP0 SYNCS.EXCH.64 URZ, [UR14+0x70], UR4 ;  /* 0x000070040e3f85b2 */ /* 0x002e620008000100 */
[----:B------:R-:W-:-:S02]  /*0870*/  @P3 LEA.HI R3, R11, R11, RZ, 0x1 ;  /* 0x0000000b0b033211 */ /* 0x000fc400078f08ff */
[----:B------:R-:W-:Y:S02]  /*0880*/  ISETP.LT.U32.AND P0, PT, R11, 0x4, !P0 ;  /* 0x000000040b00780c */ /* 0x000fe40004701070 */
[----:B------:R-:W-:Y:S02]  /*0890*/  @P3 SHF.R.S32.HI R3, RZ, 0x1, R3 ;  /* 0x00000001ff033819 */ /* 0x000fe40000011403 */
[----:B------:R-:W-:Y:S02]  /*08a0*/  SEL R4, RZ, 0x1, !P0 ;  /* 0x00000001ff047807 */ /* 0x000fe40004000000 */
[----:B0-----:R-:W-:Y:S01]  /*08b0*/  ISETP.EQ.U32.AND P1, PT, R5, 0x1, PT ;  /* 0x000000010500780c */ /* 0x001fe20003f22070 */
[----:B------:R0:W2:Y:S01]  /*08c0*/  @!UP1 SYNCS.EXCH.64 URZ, [UR14+0x78], UR4 ;  /* 0x000078040e3f95b2 */ /* 0x0000a20008000100 */
[----:B------:R-:W-:Y:S01]  /*08d0*/  NOP ;  /* 0x0000000000007918 */ /* 0x000fe20000000000 */
[----:B0-----:R-:W-:Y:S01]  /*08e0*/  UIMAD UR4, UR20, UR10, UR9 ;  /* 0x0000000a140472a4 */ /* 0x001fe2000f8e0209 */
[----:B------:R3:W0:Y:S05]  /*08f0*/  @!UP2 SYNCS.EXCH.64 URZ, [UR15+0x50], UR12 ;  /* 0x0000500c0f3fa5b2 */ /* 0x00062a0008000100 */
[----:B------:R-:W-:Y:S01]  /*0900*/  @P3 ISETP.NE.AND P4, PT, R3, UR4, PT ;  /* 0x0000000403003c0c */ /* 0x000fe2000bf85270 */
[----:B------:R-:W-:-:S03]  /*0910*/  IMAD.MOV.U32 R3, RZ, RZ, 0x1 ;  /* 0x00000001ff037424 */ /* 0x000fc600078e00ff */
[----:B------:R-:W-:-:S04]  /*0920*/  @P3 SEL R3, RZ, 0x1, P4 ;  /* 0x00000001ff033807 */ /* 0x000fc80002000000 */
[----:B------:R-:W-:-:S05]  /*0930*/  LOP3.LUT R3, R3, R4, RZ, 0xc0, !PT ;  /* 0x0000000403037212 */ /* 0x000fca00078ec0ff */
[----:B------:R3:W-:Y:S01]  /*0940*/  STL [R1+0x78], R3 ;  /* 0x0000780301007387 */ /* 0x0007e20000100800 */
[----:B------:R3:W4:Y:S01]  /*0950*/  @!UP3 SYNCS.EXCH.64 URZ, [UR15+0x58], UR12 ;  /* 0x0000580c0f3fb5b2 */ /* 0x0007220008000100 */
[----:B------:R3:W0:Y:S01]  /*0960*/  @!UP4 SYNCS.EXCH.64 URZ, [UR15+0x60], UR12 ;  /* 0x0000600c0f3fc5b2 */ /* 0x0006220008000100 */
[----:B------:R3:W0:Y:S01]  /*0970*/  @!UP5 SYNCS.EXCH.64 URZ, [UR15+0x68], UR12 ;  /* 0x0000680c0f3fd5b2 */ /* 0x0006220008000100 */
[----:B------:R-:W-:Y:S01]  /*0980*/  NOP ;  /* 0x0000000000007918 */ /* 0x000fe20000000000 */
[----:B-12---:R-:W-:Y:S05]  /*0990*/  @!P1 BRA `(.L_x_3) ;  /* 0x0000000000089947 */ /* 0x006fea0003800000 */
[----:B0---4-:R-:W-:Y:S01]  /*09a0*/  UCGABAR_ARV ;  /* 0x00000000000079c7 */ /* 0x011fe20008000000 */
[----:B------:R-:W-:Y:S05]  /*09b0*/  BRA `(.L_x_4) ;  /* 0x0000000000047947 */ /* 0x000fea0003800000 */
.L_x_3:
[----:B0---4-:R-:W-:Y:S01]  /*09c0*/  NOP ;  /* 0x0000000000007918 */ /* 0x011fe20000000000 */
.L_x_4:
[----:B------:R-:W-:Y:S01]  /*09d0*/  ULDC.64 UR4, c[0x0][0x598] ;  /* 0x0001660000047ab9 */ /* 0x000fe20000000a00 */
[----:B------:R-:W-:Y:S01]  /*09e0*/  ULDC.64 UR22, c[0x0][0x208] ;  /* 0x0000820000167ab9 */ /* 0x000fe20000000a00 */
[----:B------:R-:W-:-:S04]  /*09f0*/  ISETP.NE.U32.AND P0, PT, RZ, UR4, PT ;  /* 0x00000004ff007c0c */ /* 0x000fc8000bf05070 */
[----:B------:R-:W-:-:S13]  /*0a00*/  ISETP.NE.AND.EX P0, PT, RZ, UR5, PT, P0 ;  /* 0x00000005ff007c0c */ /* 0x000fda000bf05300 */
[----:B------:R-:W-:Y:S05]  /*0a10*/  @!P0 BRA `(.L_x_5) ;  /* 0x0000000000208947 */ /* 0x000fea0003800000 */
[----:B------:R-:W0:Y:S02]  /*0a20*/  LDC.64 R4, c[0x0][0x598] ;  /* 0x00016600ff047b82 */ /* 0x000e240000000a00 */
[----:B0-----:R-:W2:Y:S02]  /*0a30*/  LDG.E.64 R4, desc[UR22][R4.64] ;  /* 0x0000001604047981 */ /* 0x001ea4000c1e1b00 */
[----:B--2---:R-:W-:-:S04]  /*0a40*/  ISETP.NE.U32.AND P0, PT, R4, RZ, PT ;  /* 0x000000ff0400720c */ /* 0x004fc80003f05070 */
[----:B------:R-:W-:-:S13]  /*0a50*/  ISETP.NE.AND.EX P0, PT, R5, RZ, PT, P0 ;  /* 0x000000ff0500720c */ /* 0x000fda0003f05300 */
[----:B------:R-:W-:Y:S05]  /*0a60*/  @!P0 BRA `(.L_x_5) ;  /* 0x00000000000c8947 */ /* 0x000fea0003800000 */
[----:B------:R-:W2:Y:S02]  /*0a70*/  LD.E R4, desc[UR22][R4.64] ;  /* 0x0000001604047980 */ /* 0x000ea4000c101900 */
[----:B--2---:R-:W-:Y:S01]  /*0a80*/  R2UR UR26, R4 ;  /* 0x00000000041a72ca */ /* 0x004fe200000e0000 */
[----:B------:R-:W-:-:S14]  /*0a90*/  BRA `(.L_x_6) ;  /* 0x0000000000247947 */ /* 0x000fdc0003800000 */
.L_x_5:
[----:B------:R-:W-:Y:S02]  /*0aa0*/  ULDC.64 UR4, c[0x0][0x588] ;  /* 0x0001620000047ab9 */ /* 0x000fe40000000a00 */
[----:B------:R-:W-:-:S04]  /*0ab0*/  ISETP.NE.U32.AND P0, PT, RZ, UR4, PT ;  /* 0x00000004ff007c0c */ /* 0x000fc8000bf05070 */
[----:B------:R-:W-:-:S13]  /*0ac0*/  ISETP.NE.AND.EX P0, PT, RZ, UR5, PT, P0 ;  /* 0x00000005ff007c0c */ /* 0x000fda000bf05300 */
[----:B------:R-:W-:Y:S05]  /*0ad0*/  @!P0 BRA `(.L_x_7) ;  /* 0x0000000000108947 */ /* 0x000fea0003800000 */
[----:B------:R-:W0:Y:S02]  /*0ae0*/  LDC.64 R4, c[0x0][0x588] ;  /* 0x00016200ff047b82 */ /* 0x000e240000000a00 */
[----:B0-----:R-:W2:Y:S02]  /*0af0*/  LDG.E R4, desc[UR22][R4.64] ;  /* 0x0000001604047981 */ /* 0x001ea4000c1e1900 */
[----:B--2---:R-:W-:Y:S01]  /*0b00*/  R2UR UR26, R4 ;  /* 0x00000000041a72ca */ /* 0x004fe200000e0000 */
[----:B------:R-:W-:-:S14]  /*0b10*/  BRA `(.L_x_6) ;  /* 0x0000000000047947 */ /* 0x000fdc0003800000 */
.L_x_7:
[----:B------:R-:W-:-:S05]  /*0b20*/  ULDC UR26, c[0x0][0x580] ;  /* 0x00016000001a7ab9 */ /* 0x000fca0000000800 */
.L_x_6:
[----:B------:R-:W-:Y:S02]  /*0b30*/  ULDC.64 UR4, c[0x0][0x5a0] ;  /* 0x0001680000047ab9 */ /* 0x000fe40000000a00 */
        /* <DEDUP_REMOVED lines=11> */
.L_x_8:
        /* <DEDUP_REMOVED lines=8> */
.L_x_10:
[----:B------:R-:W-:-:S05]  /*0c70*/  ULDC UR27, c[0x0][0x584] ;  /* 0x00016100001b7ab9 */ /* 0x000fca0000000800 */
.L_x_9:
[----:B------:R-:W-:Y:S01]  /*0c80*/  ULDC UR4, c[0x0][0x65c] ;  /* 0x0001970000047ab9 */ /* 0x000fe20000000800 */
[----:B------:R-:W0:Y:S01]  /*0c90*/  LDC.64 R4, c[0x0][0x650] ;  /* 0x00019400ff047b82 */ /* 0x000e220000000a00 */
[----:B------:R-:W-:Y:S01]  /*0ca0*/  UISETP.NE.AND UP2, UPT, UR4, 0x1, UPT ;  /* 0x000000010400788c */ /* 0x000fe2000bf45270 */
[----:B------:R-:W-:Y:S01]  /*0cb0*/  IMAD.MOV.U32 R6, RZ, RZ, -0x1 ;  /* 0xffffffffff067424 */ /* 0x000fe200078e00ff */
[----:B------:R-:W-:Y:S01]  /*0cc0*/  UISETP.NE.AND UP0, UPT, UR17, 0x2, UPT ;  /* 0x000000021100788c */ /* 0x000fe2000bf05270 */
[----:B---3--:R-:W-:-:S08]  /*0cd0*/  PRMT R3, RZ, 0x7610, R3 ;  /* 0x00007610ff037816 */ /* 0x008fd00000000003 */
[----:B------:R-:W-:Y:S01]  /*0ce0*/  @UP2 ULDC UR14, c[0x0][0x10] ;  /* 0x00000400000e2ab9 */ /* 0x000fe20000000800 */
[----:B------:R-:W-:Y:S01]  /*0cf0*/  @UP2 UMOV UR4, UR9 ;  /* 0x0000000900042c82 */ /* 0x000fe20008000000 */
[----:B------:R-:W-:Y:S01]  /*0d00*/  @UP2 UMOV UR5, URZ ;  /* 0x0000003f00052c82 */ /* 0x000fe20008000000 */
[----:B------:R-:W-:Y:S01]  /*0d10*/  @!UP2 ULDC UR16, c[0x0][0xc] ;  /* 0x000003000010aab9 */ /* 0x000fe20000000800 */
[----:B------:R-:W-:Y:S01]  /*0d20*/  @UP2 UIMAD.WIDE.U32 UR14, UR11, UR14, UR4 ;  /* 0x0000000e0b0e22a5 */ /* 0x000fe2000f8e0004 */
[----:B------:R-:W-:Y:S02]  /*0d30*/  ULDC UR12, c[0x0][0xc] ;  /* 0x00000300000c7ab9 */ /* 0x000fe40000000800 */
[----:B------:R-:W-:Y:S01]  /*0d40*/  @UP2 UMOV UR4, URZ ;  /* 0x0000003f00042c82 */ /* 0x000fe20008000000 */
[----:B------:R-:W-:Y:S01]  /*0d50*/  UMOV UR5, URZ ;  /* 0x0000003f00057c82 */ /* 0x000fe20008000000 */
[----:B------:R-:W-:Y:S01]  /*0d60*/  @UP2 UIADD3 UR15, UR15, UR4, URZ ;  /* 0x000000040f0f2290 */ /* 0x000fe2000fffe03f */
[----:B------:R-:W-:-:S02]  /*0d70*/  ULDC UR13, c[0x0][0x10] ;  /* 0x00000400000d7ab9 */ /* 0x000fc40000000800 */
[----:B------:R-:W-:Y:S01]  /*0d80*/  UMOV UR4, UR11 ;  /* 0x0000000b00047c82 */ /* 0x000fe20008000000 */
[----:B------:R-:W-:Y:S02]  /*0d90*/  UIMAD.WIDE.U32 UR12, UR12, UR13, URZ ;  /* 0x0000000d0c0c72a5 */ /* 0x000fe4000f8e003f */
[----:B------:R-:W-:Y:S01]  /*0da0*/  @!UP2 UIMAD.WIDE.U32 UR4, UR9, UR16, UR4 ;  /* 0x000000100904a2a5 */ /* 0x000fe2000f8e0004 */
[----:B------:R-:W-:Y:S02]  /*0db0*/  ULDC UR11, c[0x0][0x14] ;  /* 0x00000500000b7ab9 */ /* 0x000fe40000000800 */
[----:B------:R-:W-:Y:S02]  /*0dc0*/  UIMAD.WIDE.U32 UR24, UR12, UR11, URZ ;  /* 0x0000000b0c1872a5 */ /* 0x000fe4000f8e003f */
[----:B------:R-:W-:Y:S02]  /*0dd0*/  UIMAD UR13, UR13, UR11, URZ ;  /* 0x0000000b0d0d72a4 */ /* 0x000fe4000f8e023f */
[----:B------:R-:W-:Y:S01]  /*0de0*/  @!UP2 UMOV UR14, UR4 ;  /* 0x00000004000eac82 */ /* 0x000fe20008000000 */
[----:B------:R-:W-:Y:S01]  /*0df0*/  @!UP2 UMOV UR15, UR5 ;  /* 0x00000005000fac82 */ /* 0x000fe20008000000 */
[----:B------:R-:W-:-:S02]  /*0e00*/  UIADD3 UR13, UR25, UR13, URZ ;  /* 0x0000000d190d7290 */ /* 0x000fc4000fffe03f */
[----:B------:R-:W-:-:S04]  /*0e10*/  UIADD3 UR4, UP1, UR14, UR24, URZ ;  /* 0x000000180e047290 */ /* 0x000fc8000ff3e03f */
[----:B------:R-:W-:Y:S02]  /*0e20*/  UIADD3.X UR5, UR15, UR13, URZ, UP1, !UPT ;  /* 0x0000000d0f057290 */ /* 0x000fe40008ffe43f */
[----:B------:R-:W-:Y:S02]  /*0e30*/  USEL UR4, UR4, UR14, !UP0 ;  /* 0x0000000e04047287 */ /* 0x000fe4000c000000 */
[----:B------:R-:W-:-:S04]  /*0e40*/  USEL UR5, UR5, UR15, !UP0 ;  /* 0x0000000f05057287 */ /* 0x000fc8000c000000 */
[----:B0-----:R-:W-:Y:S02]  /*0e50*/  ISETP.LE.U32.AND P0, PT, R4, UR4, PT ;  /* 0x0000000404007c0c */ /* 0x001fe4000bf03070 */
[----:B------:R-:W-:-:S05]  /*0e60*/  IMAD.U32 R4, RZ, RZ, UR5 ;  /* 0x00000005ff047e24 */ /* 0x000fca000f8e00ff */
[----:B------:R-:W-:Y:S01]  /*0e70*/  ISETP.GE.U32.AND.EX P0, PT, R4, R5, PT, P0 ;  /* 0x000000050400720c */ /* 0x000fe20003f06100 */
[----:B------:R-:W-:Y:S02]  /*0e80*/  IMAD.MOV.U32 R5, RZ, RZ, -0x1 ;  /* 0xffffffffff057424 */ /* 0x000fe400078e00ff */
[----:B------:R-:W-:-:S03]  /*0e90*/  IMAD.MOV.U32 R4, RZ, RZ, -0x1 ;  /* 0xffffffffff047424 */ /* 0x000fc600078e00ff */
[----:B------:R0:W-:Y:S04]  /*0ea0*/  STL [R1+0x8c], R5 ;  /* 0x00008c0501007387 */ /* 0x0001e80000100800 */
[----:B------:R1:W-:Y:S04]  /*0eb0*/  STL [R1+0x90], R4 ;  /* 0x0000900401007387 */ /* 0x0003e80000100800 */
[----:B------:R2:W-:Y:S01]  /*0ec0*/  STL [R1+0x7c], R6 ;  /* 0x00007c0601007387 */ /* 0x0005e20000100800 */
[----:B0-----:R-:W-:Y:S02]  /*0ed0*/  IMAD.U32 R5, RZ, RZ, UR4 ;  /* 0x00000004ff057e24 */ /* 0x001fe4000f8e00ff */
[----:B-1----:R-:W-:-:S05]  /*0ee0*/  IMAD.U32 R4, RZ, RZ, UR5 ;  /* 0x00000005ff047e24 */ /* 0x002fca000f8e00ff */
[----:B------:R2:W-:Y:S04]  /*0ef0*/  STL [R1+0x84], R4 ;  /* 0x0000840401007387 */ /* 0x0005e80000100800 */
[----:B------:R2:W-:Y:S01]  /*0f00*/  STL [R1+0x88], R5 ;  /* 0x0000880501007387 */ /* 0x0005e20000100800 */
[----:B------:R-:W-:Y:S05]  /*0f10*/  @P0 BRA `(.L_x_11) ;  /* 0x0000000400540947 */ /* 0x000fea0003800000 */
[----:B------:R-:W-:Y:S01]  /*0f20*/  ULDC.64 UR28, c[0x0][0x628] ;  /* 0x00018a00001c7ab9 */ /* 0x000fe20000000a00 */
[C---:B------:R-:W-:Y:S01]  /*0f30*/  R2UR UR30, R5.reuse ;  /* 0x00000000051e72ca */ /* 0x040fe200000e0000 */
[----:B------:R-:W-:Y:S01]  /*0f40*/  ULDC UR21, c[0x0][0x630] ;  /* 0x00018c0000157ab9 */ /* 0x000fe20000000800 */
[----:B------:R-:W-:Y:S02]  /*0f50*/  ISETP.NE.U32.AND P0, PT, RZ, UR28, PT ;  /* 0x0000001cff007c0c */ /* 0x000fe4000bf05070 */
[----:B------:R-:W-:Y:S02]  /*0f60*/  R2UR UR4, R5 ;  /* 0x00000000050472ca */ /* 0x000fe400000e0000 */
[----:B------:R-:W-:Y:S02]  /*0f70*/  ISETP.NE.AND.EX P0, PT, RZ, UR29, PT, P0 ;  /* 0x0000001dff007c0c */ /* 0x000fe4000bf05300 */
[----:B------:R-:W-:-:S11]  /*0f80*/  R2UR UR5, R4 ;  /* 0x00000000040572ca */ /* 0x000fd600000e0000 */
[----:B------:R-:W-:Y:S05]  /*0f90*/  @!P0 BRA `(.L_x_12) ;  /* 0x0000000000308947 */ /* 0x000fea0003800000 */
[----:B------:R-:W-:Y:S01]  /*0fa0*/  R2UR UR4, R5 ;  /* 0x00000000050472ca */ /* 0x000fe200000e0000 */
[----:B------:R-:W-:Y:S01]  /*0fb0*/  ULDC UR11, c[0x0][0x634] ;  /* 0x00018d00000b7ab9 */ /* 0x000fe20000000800 */
[----:B------:R-:W-:-:S11]  /*0fc0*/  R2UR UR12, R4 ;  /* 0x00000000040c72ca */ /* 0x000fd600000e0000 */
[----:B------:R-:W-:-:S04]  /*0fd0*/  UIADD3 UR11, UP1, UR4, UR11, URZ ;  /* 0x0000000b040b7290 */ /* 0x000fc8000ff3e03f */
[----:B------:R-:W-:-:S04]  /*0fe0*/  UIADD3.X UR12, URZ, UR12, URZ, UP1, !UPT ;  /* 0x0000000c3f0c7290 */ /* 0x000fc80008ffe43f */
[----:B------:R-:W-:-:S04]  /*0ff0*/  UIMAD.WIDE.U32 UR4, UR12, UR28, URZ ;  /* 0x0000001c0c0472a5 */ /* 0x000fc8000f8e003f */
[----:B------:R-:W-:Y:S02]  /*1000*/  UIMAD.WIDE.U32 UR14, UP1, UR11, UR29, UR4 ;  /* 0x0000001d0b0e72a5 */ /* 0x000fe4000f820004 */
[----:B------:R-:W-:Y:S02]  /*1010*/  UIMAD.WIDE.U32 UR4, UR11, UR28, URZ ;  /* 0x0000001c0b0472a5 */ /* 0x000fe4000f8e003f */
[----:B------:R-:W-:Y:S02]  /*1020*/  UIADD3.X UR17, URZ, URZ, URZ, UP1, !UPT ;  /* 0x0000003f3f117290 */ /* 0x000fe40008ffe43f */
[----:B------:R-:W-:Y:S01]  /*1030*/  UIADD3 URZ, UP1, UR5, UR14, URZ ;  /* 0x0000000e053f7290 */ /* 0x000fe2000ff3e03f */
[----:B------:R-:W-:-:S03]  /*1040*/  UMOV UR16, UR15 ;  /* 0x0000000f00107c82 */ /* 0x000fc60008000000 */
[----:B------:R-:W-:-:S12]  /*1050*/  UIMAD.WIDE.U32.X UR4, UR12, UR29, UR16, UP1 ;  /* 0x0000001d0c0472a5 */ /* 0x000fd800088e0410 */
.L_x_12:
[----:B------:R-:W-:Y:S01]  /*1060*/  USHF.R.U64 UR4, UR4, UR21, UR5 ;  /* 0x0000001504047299 */ /* 0x000fe20008001205 */
[----:B------:R-:W-:Y:S01]  /*1070*/  R2UR UR15, R4 ;  /* 0x00000000040f72ca */ /* 0x000fe200000e0000 */
[----:B------:R-:W-:Y:S02]  /*1080*/  USHF.R.U32.HI UR5, URZ, UR21, UR5 ;  /* 0x000000153f057299 */ /* 0x000fe40008011605 */
[----:B------:R-:W-:Y:S01]  /*1090*/  UIADD3 UR12, UP1, URZ, -UR4, URZ ;  /* 0x800000043f0c7290 */ /* 0x000fe2000ff3e03f */
[----:B------:R-:W-:Y:S01]  /*10a0*/  ULDC.64 UR16, c[0x0][0x620] ;  /* 0x0001880000107ab9 */ /* 0x000fe20000000a00 */
[----:B------:R-:W-:Y:S02]  /*10b0*/  UMOV UR14, UR30 ;  /* 0x0000001e000e7c82 */ /* 0x000fe40008000000 */
[----:B------:R-:W-:Y:S01]  /*10c0*/  UIADD3.X UR5, URZ, ~UR5, URZ, UP1, !UPT ;  /* 0x800000053f057290 */ /* 0x000fe20008ffe43f */
[----:B------:R-:W-:Y:S01]  /*10d0*/  ULDC UR11, c[0x0][0x618] ;  /* 0x00018600000b7ab9 */ /* 0x000fe20000000800 */
[----:B------:R-:W-:-:S02]  /*10e0*/  @UP2 UIMAD UR8, UR20, UR10, UR9 ;  /* 0x0000000a140822a4 */ /* 0x000fc4000f8e0209 */
[----:B------:R-:W-:Y:S02]  /*10f0*/  UIMAD UR5, UR5, UR16, URZ ;  /* 0x00000010050572a4 */ /* 0x000fe4000f8e023f */
[----:B------:R-:W-:Y:S02]  /*1100*/  UIMAD.WIDE.U32 UR14, UR12, UR16, UR14 ;  /* 0x000000100c0e72a5 */ /* 0x000fe4000f8e000e */
[----:B------:R-:W-:Y:S01]  /*1110*/  UIMAD UR12, UR12, UR17, UR5 ;  /* 0x000000110c0c72a4 */ /* 0x000fe2000f8e0205 */
[----:B------:R-:W-:Y:S01]  /*1120*/  ULDC UR16, c[0x0][0x608] ;  /* 0x0001820000107ab9 */ /* 0x000fe20000000800 */
[----:B------:R-:W-:Y:S02]  /*1130*/  ULDC UR31, c[0x0][0x658] ;  /* 0x00019600001f7ab9 */ /* 0x000fe40000000800 */
[----:B------:R-:W-:Y:S01]  /*1140*/  UIADD3 UR12, UR15, UR12, URZ ;  /* 0x0000000c0f0c7290 */ /* 0x000fe2000fffe03f */
[----:B------:R-:W-:Y:S01]  /*1150*/  UMOV UR9, 0xffffffff ;  /* 0xffffffff00097882 */ /* 0x000fe20000000000 */
[----:B------:R-:W-:-:S02]  /*1160*/  ULDC UR5, c[0x0][0x600] ;  /* 0x0001800000057ab9 */ /* 0x000fc40000000800 */
[----:B------:R-:W-:Y:S02]  /*1170*/  USHF.R.U64 UR30, UR14, UR11, UR12 ;  /* 0x0000000b0e1e7299 */ /* 0x000fe4000800120c */
[----:B------:R-:W-:Y:S02]  /*1180*/  USHF.R.U32.HI UR12, URZ, UR11, UR12 ;  /* 0x0000000b3f0c7299 */ /* 0x000fe4000801160c */
[----:B------:R-:W-:Y:S01]  /*1190*/  USHF.L.U32 UR9, UR9, UR31, URZ ;  /* 0x0000001f09097299 */ /* 0x000fe2000800063f */
[----:B------:R-:W-:Y:S01]  /*11a0*/  ULDC.64 UR10, c[0x0][0x640] ;  /* 0x00019000000a7ab9 */ /* 0x000fe20000000a00 */
[----:B------:R-:W-:Y:S01]  /*11b0*/  USHF.R.U64 UR35, UR30, UR16, UR12 ;  /* 0x000000101e237299 */ /* 0x000fe2000800120c */
[----:B------:R-:W-:Y:S01]  /*11c0*/  ISETP.NE.U32.AND P0, PT, RZ, UR10, PT ;  /* 0x0000000aff007c0c */ /* 0x000fe2000bf05070 */
[----:B------:R-:W-:Y:S02]  /*11d0*/  USHF.R.U32.HI UR12, URZ, UR16, UR12 ;  /* 0x000000103f0c7299 */ /* 0x000fe4000801160c */
[----:B------:R-:W-:Y:S01]  /*11e0*/  UIADD3 UR29, UR5, -0x1, URZ ;  /* 0xffffffff051d7890 */ /* 0x000fe2000fffe03f */
[----:B------:R-:W-:Y:S01]  /*11f0*/  ISETP.NE.AND.EX P0, PT, RZ, UR11, PT, P0 ;  /* 0x0000000bff007c0c */ /* 0x000fe2000bf05300 */
[----:B------:R-:W-:-:S02]  /*1200*/  USHF.R.U64 UR36, UR35, UR31, UR12 ;  /* 0x0000001f23247299 */ /* 0x000fc4000800120c */
[----:B------:R-:W-:Y:S02]  /*1210*/  USHF.R.U32.HI UR14, URZ, UR31, UR12 ;  /* 0x0000001f3f0e7299 */ /* 0x000fe4000801160c */
[----:B------:R-:W-:Y:S01]  /*1220*/  ULOP3.LUT UR12, URZ, UR9, URZ, 0x33, !UPT ;  /* 0x000000093f0c7292 */ /* 0x000fe2000f8e333f */
[----:B------:R-:W-:Y:S01]  /*1230*/  ULDC UR32, c[0x0][0x648] ;  /* 0x0001920000207ab9 */ /* 0x000fe20000000800 */
[----:B------:R-:W-:Y:S01]  /*1240*/  ULDC UR33, c[0x0][0x638] ;  /* 0x00018e0000217ab9 */ /* 0x000fe20000000800 */
[----:B------:R-:W-:Y:S01]  /*1250*/  UMOV UR34, 0x1 ;  /* 0x0000000100227882 */ /* 0x000fe20000000000 */
[----:B------:R-:W-:-:S04]  /*1260*/  UMOV UR9, UR36 ;  /* 0x0000002400097c82 */ /* 0x000fc80008000000 */
[----:B------:R-:W-:Y:S05]  /*1270*/  @!P0 BRA `(.L_x_13) ;  /* 0x0000000000308947 */ /* 0x000fea0003800000 */
[----:B------:R-:W-:Y:S02]  /*1280*/  ULDC UR9, c[0x0][0x64c] ;  /* 0x0001930000097ab9 */ /* 0x000fe40000000800 */
        /* <DEDUP_REMOVED lines=8> */
[----:B------:R-:W-:-:S07]  /*1310*/  UIMAD.WIDE.U32.X UR10, UR28, UR11, UR20, UP1 ;  /* 0x0000000b1c0a72a5 */ /* 0x000fce00088e0414 */
[----:B------:R-:W-:Y:S01]  /*1320*/  UMOV UR9, UR10 ;  /* 0x0000000a00097c82 */ /* 0x000fe20008000000 */
[----:B------:R-:W-:-:S05]  /*1330*/  UMOV UR14, UR11 ;  /* 0x0000000b000e7c82 */ /* 0x000fca0008000000 */
.L_x_13:
[----:B------:R-:W-:Y:S01]  /*1340*/  USHF.R.U64 UR10, UR9, UR32, UR14 ;  /* 0x00000020090a7299 */ /* 0x000fe2000800120e */
[----:B--2---:R-:W-:Y:S01]  /*1350*/  IMAD.U32 R6, RZ, RZ, UR4 ;  /* 0x00000004ff067e24 */ /* 0x004fe2000f8e00ff */
[----:B------:R-:W-:Y:S01]  /*1360*/  USHF.L.U32 UR9, UR34, UR31, URZ ;  /* 0x0000001f22097299 */ /* 0x000fe2000800063f */
[----:B------:R-:W-:Y:S01]  /*1370*/  IMAD.MOV.U32 R3, RZ, RZ, 0x1 ;  /* 0x00000001ff037424 */ /* 0x000fe200078e00ff */
[----:B------:R-:W-:Y:S02]  /*1380*/  ULOP3.LUT UR12, UR35, UR12, URZ, 0xc0, !UPT ;  /* 0x0000000c230c7292 */ /* 0x000fe4000f8ec03f */
[----:B------:R-:W-:Y:S01]  /*1390*/  UIADD3 UR11, -UR10, URZ, URZ ;  /* 0x0000003f0a0b7290 */ /* 0x000fe2000fffe13f */
[----:B------:R0:W-:Y:S01]  /*13a0*/  STL [R1+0x7c], R6 ;  /* 0x00007c0601007387 */ /* 0x0001e20000100800 */
[----:B------:R-:W-:Y:S02]  /*13b0*/  UIMAD UR12, UR9, UR10, UR12 ;  /* 0x0000000a090c72a4 */ /* 0x000fe4000f8e020c */
[----:B------:R-:W-:-:S02]  /*13c0*/  ULOP3.LUT UR29, UR30, UR29, URZ, 0xc0, !UPT ;  /* 0x0000001d1e1d7292 */ /* 0x000fc4000f8ec03f */
[----:B------:R-:W-:Y:S01]  /*13d0*/  UIMAD UR9, UR11, UR33, UR36 ;  /* 0x000000210b0972a4 */ /* 0x000fe2000f8e0224 */
[----:B------:R-:W-:Y:S02]  /*13e0*/  ULDC UR10, c[0x0][0x610] ;  /* 0x00018400000a7ab9 */ /* 0x000fe40000000800 */
[----:B------:R-:W-:Y:S02]  /*13f0*/  UIMAD UR8, UR12, UR10, UR8 ;  /* 0x0000000a0c0872a4 */ /* 0x000fe4000f8e0208 */
[----:B------:R-:W-:-:S04]  /*1400*/  UIMAD UR9, UR9, UR5, UR29 ;  /* 0x00000005090972a4 */ /* 0x000fc8000f8e021d */
[----:B------:R-:W-:Y:S02]  /*1410*/  USEL UR5, UR9, UR8, !UP2 ;  /* 0x0000000809057287 */ /* 0x000fe4000d000000 */
[----:B------:R-:W-:-:S04]  /*1420*/  USEL UR8, UR8, UR9, !UP2 ;  /* 0x0000000908087287 */ /* 0x000fc8000d000000 */
[----:B------:R-:W-:Y:S02]  /*1430*/  IMAD.U32 R5, RZ, RZ, UR5 ;  /* 0x00000005ff057e24 */ /* 0x000fe4000f8e00ff */
[----:B------:R-:W-:-:S05]  /*1440*/  IMAD.U32 R4, RZ, RZ, UR8 ;  /* 0x00000008ff047e24 */ /* 0x000fca000f8e00ff */
[----:B------:R0:W-:Y:S04]  /*1450*/  STL [R1+0x8c], R4 ;  /* 0x00008c0401007387 */ /* 0x0001e80000100800 */
[----:B------:R0:W-:Y:S02]  /*1460*/  STL [R1+0x90], R5 ;  /* 0x0000900501007387 */ /* 0x0001e40000100800 */
.L_x_11:
[----:B------:R-:W-:Y:S05]  /*1470*/  @!P1 BRA `(.L_x_14) ;  /* 0x00000000000c9947 */ /* 0x000fea0003800000 */
[----:B------:R-:W-:Y:S01]  /*1480*/  UCGABAR_WAIT ;  /* 0x0000000000007dc7 */ /* 0x000fe20008000000 */
[----:B------:R-:W-:Y:S01]  /*1490*/  CCTL.IVALL ;  /* 0x00000000ff00798f */ /* 0x000fe20002000000 */
[----:B------:R-:W-:Y:S05]  /*14a0*/  BRA `(.L_x_15) ;  /* 0x0000000000047947 */ /* 0x000fea0003800000 */
.L_x_14:
[----:B------:R-:W-:Y:S06]  /*14b0*/  BAR.SYNC.DEFER_BLOCKING 0x0 ;  /* 0x0000000000007b1d */ /* 0x000fec0000010000 */
.L_x_15:
[----:B------:R-:W-:Y:S02]  /*14c0*/  ULDC UR4, c[0x0][0x28c] ;  /* 0x0000a30000047ab9 */ /* 0x000fe40000000800 */
[----:B------:R-:W-:-:S04]  /*14d0*/  UIADD3 UR4, UR4, 0x3f, URZ ;  /* 0x0000003f04047890 */ /* 0x000fc8000fffe03f */
[----:B------:R-:W-:-:S04]  /*14e0*/  USHF.R.S32.HI UR5, URZ, 0x1f, UR4 ;  /* 0x0000001f3f057899 */ /* 0x000fc80008011404 */
[----:B------:R-:W-:-:S04]  /*14f0*/  ULEA.HI UR5, UR5, UR4, URZ, 0x6 ;  /* 0x0000000405057291 */ /* 0x000fc8000f8f303f */
[----:B------:R-:W-:Y:S01]  /*1500*/  USHF.R.S32.HI UR14, URZ, 0x6, UR5 ;  /* 0x000000063f0e7899 */ /* 0x000fe20008011405 */
[----:B------:R-:W-:Y:S11]  /*1510*/  @!P2 BRA `(.L_x_16) ;  /* 0x000000dc0024a947 */ /* 0x000ff60003800000 */
[----:B------:R-:W-:-:S06]  /*1520*/  UISETP.GT.U32.AND UP1, UPT, UR18, 0x1, UPT ;  /* 0x000000011200788c */ /* 0x000fcc000bf24070 */
[----:B------:R-:W-:-:S13]  /*1530*/  PLOP3.LUT P0, PT, PT, PT, UP1, 0x80, 0x0 ;  /* 0x000000000000781c */ /* 0x000fda0003f0f018 */
[----:B------:R-:W-:Y:S05]  /*1540*/  @P0 EXIT ;  /* 0x000000000000094d */ /* 0x000fea0003800000 */
.L_x_17:
[----:B------:R-:W-:-:S08]  /*1550*/  NOP ;  /* 0x0000000000007918 */ /* 0x000fd00000000000 */
[----:B------:R-:W1:Y:S02]  /*1560*/  USETMAXREG.TRY_ALLOC.CTAPOOL UP1, 0xe8 ;  /* 0x000000e8000079c8 */ /* 0x000e640008020600 */
[----:B-1----:R-:W-:-:S13]  /*1570*/  PLOP3.LUT P0, PT, PT, PT, UP1, 0x80, 0x0 ;  /* 0x000000000000781c */ /* 0x002fda0003f0f018 */
[----:B------:R-:W-:Y:S05]  /*1580*/  @!P0 BRA `(.L_x_17) ;  /* 0xfffffffc00f08947 */ /* 0x000fea000383ffff */
[----:B------:R-:W-:-:S13]  /*1590*/  LOP3.LUT P0, RZ, R3, 0xff, RZ, 0xc0, !PT ;  /* 0x000000ff03ff7812 */ /* 0x000fda000780c0ff */
[----:B------:R-:W-:Y:S05]  /*15a0*/  @!P0 EXIT ;  /* 0x000000000000894d */ /* 0x000fea0003800000 */
[----:B------:R-:W1:Y:S01]  /*15b0*/  S2UR UR4, SR_CgaCtaId ;  /* 0x00000000000479c3 */ /* 0x000e620000008800 */
[CC--:B------:R-:W-:Y:S01]  /*15c0*/  LEA.HI R0, R7.reuse, R2.reuse, RZ, 0x2 ;  /* 0x0000000207007211 */ /* 0x0c0fe200078f10ff */
[----:B------:R-:W-:Y:S01]  /*15d0*/  UIADD3 UR6, UR19, -0x1, URZ ;  /* 0xffffffff13067890 */ /* 0x000fe2000fffe03f */
[----:B------:R-:W-:Y:S01]  /*15e0*/  LEA.HI R7, R7, R2, RZ, 0x5 ;  /* 0x0000000207077211 */ /* 0x000fe200078f28ff */
[----:B------:R-:W-:Y:S01]  /*15f0*/  UMOV UR16, 0x400 ;  /* 0x0000040000107882 */ /* 0x000fe20000000000 */
[--C-:B------:R-:W-:Y:S01]  /*1600*/  SHF.R.S32.HI R3, RZ, 0x2, R0.reuse ;  /* 0x00000002ff037819 */ /* 0x100fe20000011400 */
[----:B------:R-:W-:Y:S01]  /*1610*/  USHF.R.U32.HI UR5, URZ, 0x2, UR14 ;  /* 0x000000023f057899 */ /* 0x000fe2000801160e */
[----:B------:R-:W-:Y:S01]  /*1620*/  SHF.R.S32.HI R0, RZ, 0x1f, R0 ;  /* 0x0000001fff007819 */ /* 0x000fe20000011400 */
[----:B------:R-:W-:Y:S01]  /*1630*/  UISETP.LT.AND UP1, UPT, UR14, 0x1, UPT ;  /* 0x000000010e00788c */ /* 0x000fe2000bf21270 */
[----:B------:R-:W-:Y:S01]  /*1640*/  SHF.R.S32.HI R7, RZ, 0x5, R7 ;  /* 0x00000005ff077819 */ /* 0x000fe20000011407 */
[----:B------:R-:W-:Y:S01]  /*1650*/  ULOP3.LUT UR15, UR14, 0x3, URZ, 0xc0, !UPT ;  /* 0x000000030e0f7892 */ /* 0x000fe2000f8ec03f */
[----:B------:R-:W-:Y:S01]  /*1660*/  LEA.HI R0, R0, R3, RZ, 0x3 ;  /* 0x0000000300007211 */ /* 0x000fe200078f18ff */
[----:B------:R-:W-:-:S02]  /*1670*/  ULOP3.LUT UR5, UR5, 0x1, URZ, 0xc0, !UPT ;  /* 0x0000000105057892 */ /* 0x000fc4000f8ec03f */
[----:B------:R-:W-:Y:S01]  /*1680*/  USEL UR12, UR14, 0x1, UP1 ;  /* 0x000000010e0c7887 */ /* 0x000fe20008800000 */
[----:B------:R-:W-:Y:S01]  /*1690*/  LOP3.LUT R0, R0, 0xfffffff8, RZ, 0xc0, !PT ;  /* 0xfffffff800007812 */ /* 0x000fe200078ec0ff */
[----:B------:R-:W-:Y:S02]  /*16a0*/  USEL UR15, UR15, URZ, !UP0 ;  /* 0x0000003f0f0f7287 */ /* 0x000fe4000c000000 */
[----:B------:R-:W-:Y:S02]  /*16b0*/  UISETP.NE.AND UP1, UPT, UR6, URZ, UPT ;  /* 0x0000003f0600728c */ /* 0x000fe4000bf25270 */
[----:B------:R-:W-:Y:S01]  /*16c0*/  IMAD.IADD R2, R3, 0x1, -R0 ;  /* 0x0000000103027824 */ /* 0x000fe200078e0a00 */
[----:B------:R-:W-:Y:S02]  /*16d0*/  UISETP.EQ.U32.AND UP0, UPT, UR5, 0x1, !UP0 ;  /* 0x000000010500788c */ /* 0x000fe4000c702070 */
[----:B------:R-:W-:Y:S01]  /*16e0*/  ULOP3.LUT UR32, UR7, 0x1, URZ, 0xfc, !UPT ;  /* 0x0000000107207892 */ /* 0x000fe2000f8efc3f */
[--C-:B------:R-:W-:Y:S01]  /*16f0*/  IMAD R0, R7, -0x10, -R2.reuse ;  /* 0xfffffff007007824 */ /* 0x100fe200078e0a02 */
[----:B-1----:R-:W-:Y:S01]  /*1700*/  ULEA UR16, UR4, UR16, 0x18 ;  /* 0x0000001004107291 */ /* 0x002fe2000f8ec03f */
[----:B------:R-:W-:Y:S01]  /*1710*/  SHF.R.S32.HI R3, RZ, 0x1f, R2 ;  /* 0x0000001fff037819 */ /* 0x000fe20000011402 */
[----:B------:R-:W-:-:S02]  /*1720*/  USHF.L.U32 UR4, UR6, 0x3, URZ ;  /* 0x0000000306047899 */ /* 0x000fc4000800063f */
[----:B------:R-:W-:Y:S02]  /*1730*/  UIADD3 UR30, UR16, 0x50, URZ ;  /* 0x00000050101e7890 */ /* 0x000fe4000fffe03f */
[----:B------:R-:W-:Y:S01]  /*1740*/  ULOP3.LUT UR4, UR4, 0x8, URZ, 0xc0, !UPT ;  /* 0x0000000804047892 */ /* 0x000fe2000f8ec03f */
[----:B------:R-:W-:Y:S01]  /*1750*/  IMAD.WIDE R2, R7, 0x10, R2 ;  /* 0x0000001007027825 */ /* 0x000fe200078e0202 */
[----:B------:R-:W-:Y:S02]  /*1760*/  USHF.L.U32 UR31, UR14, 0x1, URZ ;  /* 0x000000010e1f7899 */ /* 0x000fe4000800063f */
[----:B------:R-:W-:Y:S02]  /*1770*/  ULOP3.LUT UR33, UR4, 0x8, URZ, 0x3c, !UPT ;  /* 0x0000000804217892 */ /* 0x000fe4000f8e3c3f */
[----:B------:R-:W-:Y:S02]  /*1780*/  ULOP3.LUT UR18, UR4, 0x18, URZ, 0x3c, !UPT ;  /* 0x0000001804127892 */ /* 0x000fe4000f8e3c3f */
[----:B------:R-:W-:Y:S01]  /*1790*/  UIADD3 UR12, -UR12, UR14, URZ ;  /* 0x0000000e0c0c7290 */ /* 0x000fe2000fffe13f */
[----:B------:R-:W-:Y:S01]  /*17a0*/  ULDC UR4, c[0x0][0x284] ;  /* 0x0000a10000047ab9 */ /* 0x000fe20000000800 */
[----:B------:R-:W-:Y:S01]  /*17b0*/  USEL UR29, URZ, 0x1, UP1 ;  /* 0x000000013f1d7887 */ /* 0x000fe20008800000 */
[----:B------:R-:W-:Y:S01]  /*17c0*/  VIADD R0, R0, UR4 ;  /* 0x0000000400007c36 */ /* 0x000fe20008000000 */
[----:B------:R-:W-:-:S02]  /*17d0*/  ULEA UR19, UR19, UR30, 0x3 ;  /* 0x0000001e13137291 */ /* 0x000fc4000f8e183f */
[----:B------:R-:W-:Y:S02]  /*17e0*/  USEL UR17, URZ, 0x1, !UP0 ;  /* 0x000000013f117887 */ /* 0x000fe4000c000000 */
[----:B------:R1:W-:Y:S04]  /*17f0*/  STL [R1+0x94], R0 ;  /* 0x0000940001007387 */ /* 0x0003e80000100800 */
[----:B------:R1:W-:Y:S06]  /*1800*/  STL.64 [R1+0x98], R2 ;  /* 0x0000980201007387 */ /* 0x0003ec0000100a00 */
.L_x_300:
[----:B-1----:R-:W-:Y:S01]  /*1810*/  IMAD.U32 R0, RZ, RZ, UR29 ;  /* 0x0000001dff007e24 */ /* 0x002fe2000f8e00ff */
[----:B0-2---:R-:W1:Y:S01]  /*1820*/  LDC R2, c[0x0][0x28c] ;  /* 0x0000a300ff027b82 */ /* 0x005e620000000800 */
[----:B------:R-:W-:Y:S01]  /*1830*/  UMOV UR4, URZ ;  /* 0x0000003f00047c82 */ /* 0x000fe20008000000 */
[----:B------:R-:W-:Y:S02]  /*1840*/  UMOV UR20, UR15 ;  /* 0x0000000f00147c82 */ /* 0x000fe40008000000 */
[----:B------:R-:W-:-:S04]  /*1850*/  SHF.L.U32 R0, R0, 0x1f, RZ ;  /* 0x0000001f00007819 */ /* 0x000fc800000006ff */
[----:B------:R-:W3:Y:S01]  /*1860*/  SYNCS.PHASECHK.TRANS64.TRYWAIT P0, [UR19+-0x8], R0 ;  /* 0xfffff800ff0075a7 */ /* 0x000ee20008000153 */
[----:B-1----:R-:W-:Y:S01]  /*1870*/  ISETP.GE.AND P1, PT, R2, 0x1, PT ;  /* 0x000000010200780c */ /* 0x002fe20003f26270 */
[----:B---34-:R-:W-:-:S12]  /*1880*/  @!P0 BRA `(.L_x_18) ;  /* 0x000000e800d08947 */ /* 0x018fd80003800000 */
.L_x_322:
[----:B------:R3:W-:Y:S01]  /*1890*/  STL [R1+0x74], RZ ;  /* 0x000074ff01007387 */ /* 0x0007e20000100800 */
[----:B------:R-:W-:Y:S01]  /*18a0*/  UMOV UR5, URZ ;  /* 0x0000003f00057c82 */ /* 0x000fe20008000000 */
[----:B------:R-:W-:Y:S01]  /*18b0*/  UMOV UR6, URZ ;  /* 0x0000003f00067c82 */ /* 0x000fe20008000000 */
[----:B-1----:R-:W-:Y:S01]  /*18c0*/  IMAD.MOV.U32 R0, RZ, RZ, RZ ;  /* 0x000000ffff007224 */ /* 0x002fe200078e00ff */
[----:B------:R3:W-:Y:S01]  /*18d0*/  STL [R1+0x70], RZ ;  /* 0x000070ff01007387 */ /* 0x0007e20000100800 */
[----:B------:R-:W-:Y:S02]  /*18e0*/  CS2R R2, SRZ ;  /* 0x0000000000027805 */ /* 0x000fe4000001ff00 */
[----:B0-2---:R-:W-:Y:S02]  /*18f0*/  CS2R R4, SRZ ;  /* 0x0000000000047805 */ /* 0x005fe4000001ff00 */
[----:B------:R-:W-:Y:S01]  /*1900*/  CS2R R6, SRZ ;  /* 0x0000000000067805 */ /* 0x000fe2000001ff00 */
[----:B------:R3:W-:Y:S01]  /*1910*/  STL [R1+0x6c], RZ ;  /* 0x00006cff01007387 */ /* 0x0007e20000100800 */
[----:B------:R-:W-:-:S02]  /*1920*/  CS2R R8, SRZ ;  /* 0x0000000000087805 */ /* 0x000fc4000001ff00 */
[----:B------:R-:W-:Y:S02]  /*1930*/  CS2R R10, SRZ ;  /* 0x00000000000a7805 */ /* 0x000fe4000001ff00 */
[----:B------:R-:W-:Y:S01]  /*1940*/  CS2R R12, SRZ ;  /* 0x00000000000c7805 */ /* 0x000fe2000001ff00 */
[----:B------:R3:W-:Y:S01]  /*1950*/  STL [R1+0x68], RZ ;  /* 0x000068ff01007387 */ /* 0x0007e20000100800 */
[----:B------:R-:W-:Y:S02]  /*1960*/  CS2R R14, SRZ ;  /* 0x00000000000e7805 */ /* 0x000fe4000001ff00 */
[----:B------:R-:W-:Y:S02]  /*1970*/  CS2R R16, SRZ ;  /* 0x0000000000107805 */ /* 0x000fe4000001ff00 */
        /* <DEDUP_REMOVED lines=54> */
[----:B------:R-:W-:Y:S01]  /*1ce0*/  IMAD.MOV.U32 R226, RZ, RZ, RZ ;  /* 0x000000ffffe27224 */ /* 0x000fe200078e00ff */
[----:B------:R-:W-:Y:S01]  /*1cf0*/  CS2R R24, SRZ ;  /* 0x0000000000187805 */ /* 0x000fe2000001ff00 */
[----:B------:R-:W-:Y:S01]  /*1d00*/  IMAD.U32 R227, RZ, RZ, UR17 ;  /* 0x00000011ffe37e24 */ /* 0x000fe2000f8e00ff */
[----:B------:R3:W-:Y:S01]  /*1d10*/  STL [R1+0x2c], RZ ;  /* 0x00002cff01007387 */ /* 0x0007e20000100800 */
[----:B------:R-:W-:Y:S02]  /*1d20*/  CS2R R26, SRZ ;  /* 0x00000000001a7805 */ /* 0x000fe4000001ff00 */
[----:B------:R-:W-:-:S02]  /*1d30*/  CS2R R28, SRZ ;  /* 0x00000000001c7805 */ /* 0x000fc4000001ff00 */
[----:B------:R-:W-:Y:S01]  /*1d40*/  CS2R R30, SRZ ;  /* 0x00000000001e7805 */ /* 0x000fe2000001ff00 */
[----:B------:R3:W-:Y:S01]  /*1d50*/  STL [R1+0x28], RZ ;  /* 0x000028ff01007387 */ /* 0x0007e20000100800 */
[----:B------:R-:W-:Y:S02]  /*1d60*/  CS2R R32, SRZ ;  /* 0x0000000000207805 */ /* 0x000fe4000001ff00 */
[----:B------:R-:W-:Y:S02]  /*1d70*/  CS2R R34, SRZ ;  /* 0x0000000000227805 */ /* 0x000fe4000001ff00 */
[----:B------:R-:W-:Y:S01]  /*1d80*/  CS2R R36, SRZ ;  /* 0x0000000000247805 */ /* 0x000fe2000001ff00 */
        /* <DEDUP_REMOVED lines=36> */
[----:B------:R3:W-:Y:S01]  /*1fd0*/  STL [R1], RZ ;  /* 0x000000ff01007387 */ /* 0x0007e20000100800 */
[----:B------:R-:W-:Y:S02]  /*1fe0*/  CS2R R92, SRZ ;  /* 0x00000000005c7805 */ /* 0x000fe4000001ff00 */
[----:B------:R-:W-:Y:S02]  /*1ff0*/  CS2R R94, SRZ ;  /* 0x00000000005e7805 */ /* 0x000fe4000001ff00 */
[----:B------:R-:W-:Y:S02]  /*2000*/  CS2R R96, SRZ ;  /* 0x0000000000607805 */ /* 0x000fe4000001ff00 */
[----:B------:R-:W-:Y:S02]  /*2010*/  CS2R R98, SRZ ;  /* 0x0000000000627805 */ /* 0x000fe4000001ff00 */
[----:B------:R-:W-:-:S02]  /*2020*/  CS2R R100, SRZ ;  /* 0x0000000000647805 */ /* 0x000fc4000001ff00 */
[----:B------:R-:W-:Y:S02]  /*2030*/  CS2R R102, SRZ ;  /* 0x0000000000667805 */ /* 0x000fe4000001ff00 */
        /* <DEDUP_REMOVED lines=23> */
[----:B------:R-:W-:Y:S01]  /*21b0*/  CS2R R150, SRZ ;  /* 0x0000000000967805 */ /* 0x000fe2000001ff00 */
[----:B---3--:R-:W-:Y:S06]  /*21c0*/  @!P1 BRA `(.L_x_19) ;  /* 0x0000001000749947 */ /* 0x008fec0003800000 */
[----:B------:R-:W-:-:S06]  /*21d0*/  UISETP.NE.AND UP0, UPT, UR32, 0x3, UPT ;  /* 0x000000032000788c */ /* 0x000fcc000bf05270 */
[----:B------:R-:W-:-:S13]  /*21e0*/  PLOP3.LUT P1, PT, PT, PT, UP0, 0x80, 0x0 ;  /* 0x000000000000781c */ /* 0x000fda0003f2f008 */
[----:B------:R-:W-:Y:S05]  /*21f0*/  @!P1 BRA `(.L_x_20) ;  /* 0x0000000000049947 */ /* 0x000fea0003800000 */
[----:B------:R-:W-:Y:S01]  /*2200*/  BPT.TRAP 0x1 ;  /* 0x000000040000795c */ /* 0x000fe20000300000 */
.L_x_20:
[----:B------:R-:W-:Y:S01]  /*2210*/  ULEA UR4, UR15, UR16, 0x3 ;  /* 0x000000100f047291 */ /* 0x000fe2000f8e183f */
[----:B------:R-:W-:-:S05]  /*2220*/  IMAD.U32 R0, RZ, RZ, UR17 ;  /* 0x00000011ff007e24 */ /* 0x000fca000f8e00ff */
[----:B------:R-:W-:-:S04]  /*2230*/  SHF.L.U32 R0, R0, 0x1f, RZ ;  /* 0x0000001f00007819 */ /* 0x000fc800000006ff */
[----:B------:R0:W1:Y:S01]  /*2240*/  SYNCS.PHASECHK.TRANS64.TRYWAIT P0, [UR4], R0 ;  /* 0x00000000ff0075a7 */ /* 0x0000620008000144 */
[----:B------:R-:W-:Y:S05]  /*2250*/  @!P1 BRA `(.L_x_21) ;  /* 0x0000000000049947 */ /* 0x000fea0003800000 */
[----:B------:R-:W-:Y:S01]  /*2260*/  BPT.TRAP 0x1 ;  /* 0x000000040000795c */ /* 0x000fe20000300000 */
.L_x_21:
[----:B-1----:R-:W-:Y:S05]  /*2270*/  @P0 BRA `(.L_x_22) ;  /* 0x0000000000080947 */ /* 0x002fea0003800000 */
[----:B------:R-:W1:Y:S02]  /*2280*/  SYNCS.PHASECHK.TRANS64.TRYWAIT P0, [UR4], R0 ;  /* 0x00000000ff0075a7 */ /* 0x000e640008000144 */
[----:B-1----:R-:W-:Y:S05]  /*2290*/  @!P0 BRA `(.L_x_23) ;  /* 0x000000e000648947 */ /* 0x002fea0003800000 */
.L_x_22:
[----:B------:R-:W-:Y:S01]  /*22a0*/  UIADD3 UR4, UR16, 0x180, URZ ;  /* 0x0000018010047890 */ /* 0x000fe2000fffe03f */
[----:B------:R-:W-:Y:S01]  /*22b0*/  WARPGROUP.ARRIVE ;  /* 0x00000000000079c5 */ /* 0x000fe20000000000 */
[----:B------:R-:W-:Y:S01]  /*22c0*/  UIADD3 UR5, UR16, 0x4180, URZ ;  /* 0x0000418010057890 */ /* 0x000fe2000fffe03f */
[----:B------:R2:W-:Y:S01]  /*22d0*/  STL [R1+0x74], RZ ;  /* 0x000074ff01007387 */ /* 0x0005e20000100800 */
[----:B------:R-:W-:Y:S01]  /*22e0*/  USHF.R.U32.HI UR4, URZ, 0x4, UR4 ;  /* 0x000000043f047899 */ /* 0x000fe20008011604 */
[----:B01----:R-:W-:Y:S01]  /*22f0*/  IMAD.MOV.U32 R0, RZ, RZ, RZ ;  /* 0x000000ffff007224 */ /* 0x003fe200078e00ff */
[----:B------:R-:W-:Y:S01]  /*2300*/  USHF.R.U32.HI UR5, URZ, 0x4, UR5 ;  /* 0x000000043f057899 */ /* 0x000fe20008011605 */
[----:B------:R2:W-:Y:S01]  /*2310*/  STL [R1+0x70], RZ ;  /* 0x000070ff01007387 */ /* 0x0005e20000100800 */
[----:B------:R-:W-:Y:S01]  /*2320*/  ULOP3.LUT UR4, UR4, 0x3fff, URZ, 0xc0, !UPT ;  /* 0x00003fff04047892 */ /* 0x000fe2000f8ec03f */
[----:B------:R-:W-:Y:S01]  /*2330*/  CS2R R2, SRZ ;  /* 0x0000000000027805 */ /* 0x000fe2000001ff00 */
[----:B------:R-:W-:Y:S01]  /*2340*/  ULOP3.LUT UR5, UR5, 0x3fff, URZ, 0xc0, !UPT ;  /* 0x00003fff05057892 */ /* 0x000fe2000f8ec03f */
[----:B------:R2:W-:Y:S01]  /*2350*/  STL [R1+0x6c], RZ ;  /* 0x00006cff01007387 */ /* 0x0005e20000100800 */
[----:B------:R-:W-:Y:S01]  /*2360*/  ULOP3.LUT UR4, UR4, 0x10000, URZ, 0xfc, !UPT ;  /* 0x0001000004047892 */ /* 0x000fe2000f8efc3f */
[----:B------:R-:W-:Y:S01]  /*2370*/  CS2R R4, SRZ ;  /* 0x0000000000047805 */ /* 0x000fe2000001ff00 */
[----:B------:R-:W-:Y:S01]  /*2380*/  ULOP3.LUT UR5, UR5, 0x10000, URZ, 0xfc, !UPT ;  /* 0x0001000005057892 */ /* 0x000fe2000f8efc3f */
[----:B------:R2:W-:Y:S01]  /*2390*/  STL [R1+0x68], RZ ;  /* 0x000068ff01007387 */ /* 0x0005e20000100800 */
[----:B------:R-:W-:Y:S01]  /*23a0*/  ULEA UR8, UR15, UR4, 0x8 ;  /* 0x000000040f087291 */ /* 0x000fe2000f8e403f */
[----:B------:R-:W-:Y:S01]  /*23b0*/  CS2R R6, SRZ ;  /* 0x0000000000067805 */ /* 0x000fe2000001ff00 */
[----:B------:R-:W-:Y:S01]  /*23c0*/  ULEA UR10, UR15, UR5, 0xa ;  /* 0x000000050f0a7291 */ /* 0x000fe2000f8e503f */
[----:B------:R2:W-:Y:S01]  /*23d0*/  STL [R1+0x64], RZ ;  /* 0x000064ff01007387 */ /* 0x0005e20000100800 */
[----:B------:R-:W-:Y:S01]  /*23e0*/  UMOV UR9, 0x80000020 ;  /* 0x8000002000097882 */ /* 0x000fe20000000000 */
[----:B------:R-:W-:Y:S01]  /*23f0*/  UMOV UR11, 0x80000020 ;  /* 0x80000020000b7882 */ /* 0x000fe20000000000 */
[----:B------:R-:W-:Y:S01]  /*2400*/  ULDC UR5, c[0x0][0x50c] ;  /* 0x0001430000057ab9 */ /* 0x000fe20000000800 */
[----:B------:R2:W-:Y:S01]  /*2410*/  STL [R1+0x60], RZ ;  /* 0x000060ff01007387 */ /* 0x0005e20000100800 */
[----:B------:R-:W-:Y:S01]  /*2420*/  UISETP.NE.AND UP0, UPT, UR5, 0x2, UPT ;  /* 0x000000020500788c */ /* 0x000fe2000bf05270 */
[----:B------:R-:W-:Y:S01]  /*2430*/  CS2R R8, SRZ ;  /* 0x0000000000087805 */ /* 0x000fe2000001ff00 */
[----:B------:R-:W-:Y:S01]  /*2440*/  UMOV UR4, 0x2 ;  /* 0x0000000200047882 */ /* 0x000fe20000000000 */
[----:B------:R-:W-:Y:S01]  /*2450*/  QGMMA.64x256x32.F32.E4M3.E4M3 R24, gdesc[UR8], RZ, !UPT ;  /* 0x03e00000081879f3 */ /* 0x000fe2000c7008ff */
[----:B------:R2:W-:Y:S01]  /*2460*/  STL [R1+0x5c], RZ ;  /* 0x00005cff01007387 */ /* 0x0005e20000100800 */
[----:B------:R-:W-:Y:S01]  /*2470*/  USEL UR5, URZ, 0x1, UP0 ;  /* 0x000000013f057887 */ /* 0x000fe20008000000 */
[----:B------:R-:W-:Y:S01]  /*2480*/  CS2R R10, SRZ ;  /* 0x00000000000a7805 */ /* 0x000fe2000001ff00 */
[----:B------:R-:W-:Y:S01]  /*2490*/  UIADD3 UR8, UR8, 0x2, URZ ;  /* 0x0000000208087890 */ /* 0x000fe2000fffe03f */
[----:B------:R2:W-:Y:S01]  /*24a0*/  STL [R1+0x58], RZ ;  /* 0x000058ff01007387 */ /* 0x0005e20000100800 */
[----:B------:R-:W-:Y:S01]  /*24b0*/  UIADD3 UR10, UR10, 0x2, URZ ;  /* 0x000000020a0a7890 */ /* 0x000fe2000fffe03f */
[----:B------:R-:W-:-:S02]  /*24c0*/  CS2R R12, SRZ ;  /* 0x00000000000c7805 */ /* 0x000fc4000001ff00 */
[----:B------:R-:W-:Y:S01]  /*24d0*/  ISETP.NE.AND P0, PT, RZ, UR5, PT ;  /* 0x00000005ff007c0c */ /* 0x000fe2000bf05270 */
[----:B------:R2:W-:Y:S01]  /*24e0*/  STL [R1+0x54], RZ ;  /* 0x000054ff01007387 */ /* 0x0005e20000100800 */
[----:B------:R-:W-:Y:S01]  /*24f0*/  UMOV UR9, 0x80000020 ;  /* 0x8000002000097882 */ /* 0x000fe20000000000 */
[----:B------:R-:W-:Y:S01]  /*2500*/  UMOV UR11, 0x80000020 ;  /* 0x80000020000b7882 */ /* 0x000fe20000000000 */
        /* <DEDUP_REMOVED lines=55> */
[----:B------:R-:W-:Y:S01]  /*2880*/  CS2R R224, SRZ ;  /* 0x0000000000e07805 */ /* 0x000fe2000001ff00 */
[----:B------:R-:W-:Y:S01]  /*2890*/  IMAD.MOV.U32 R226, RZ, RZ, RZ ;  /* 0x000000ffffe27224 */ /* 0x000fe200078e00ff */
[----:B------:R2:W-:Y:S04]  /*28a0*/  STL [R1+0x18], RZ ;  /* 0x000018ff01007387 */ /* 0x0005e80000100800 */
[----:B------:R2:W-:Y:S04]  /*28b0*/  STL [R1+0x14], RZ ;  /* 0x000014ff01007387 */ /* 0x0005e80000100800 */
[----:B------:R2:W-:Y:S04]  /*28c0*/  STL [R1+0x10], RZ ;  /* 0x000010ff01007387 */ /* 0x0005e80000100800 */
[----:B------:R2:W-:Y:S04]  /*28d0*/  STL [R1+0xc], RZ ;  /* 0x00000cff01007387 */ /* 0x0005e80000100800 */
[----:B------:R2:W-:Y:S04]  /*28e0*/  STL [R1+0x8], RZ ;  /* 0x000008ff01007387 */ /* 0x0005e80000100800 */
[----:B------:R2:W-:Y:S04]  /*28f0*/  STL [R1+0x4], RZ ;  /* 0x000004ff01007387 */ /* 0x0005e80000100800 */
[----:B------:R2:W-:Y:S01]  /*2900*/  STL [R1], RZ ;  /* 0x000000ff01007387 */ /* 0x0005e20000100800 */
[----:B------:R-:W-:Y:S01]  /*2910*/  QGMMA.64x256x32.F32.E4M3.E4M3 R24, gdesc[UR8], R24, gsb0 ;  /* 0x03e00000081879f3 */ /* 0x000fe20008000818 */
[----:B------:R-:W-:Y:S05]  /*2920*/  @!P0 BRA `(.L_x_24) ;  /* 0x0000000800808947 */ /* 0x000fea0003800000 */
[----:B------:R-:W-:Y:S02]  /*2930*/  WARPGROUP.DEPBAR.LE gsb0, 0x0 ;  /* 0x00008000000079c5 */ /* 0x000fe40000010000 */
[----:B------:R-:W-:-:S01]  /*2940*/  FADD R227, RZ, R122 ;  /* 0x0000007affe37221 */ /* 0x000fc20000000000 */
[----:B------:R-:W-:Y:S01]  /*2950*/  FADD R226, RZ, R24 ;  /* 0x00000018ffe27221 */ /* 0x000fe20000000000 */
[----:B------:R-:W-:-:S01]  /*2960*/  FADD R225, RZ, R25 ;  /* 0x00000019ffe17221 */ /* 0x000fc20000000000 */
[----:B------:R-:W-:Y:S01]  /*2970*/  FADD R224, RZ, R26 ;  /* 0x0000001affe07221 */ /* 0x000fe20000000000 */
[----:B------:R-:W-:-:S01]  /*2980*/  FADD R223, RZ, R27 ;  /* 0x0000001bffdf7221 */ /* 0x000fc20000000000 */
[----:B------:R0:W-:Y:S01]  /*2990*/  STL [R1], R227 ;  /* 0x000000e301007387 */ /* 0x0001e20000100800 */
[----:B------:R-:W-:-:S01]  /*29a0*/  FADD R222, RZ, R28 ;  /* 0x0000001cffde7221 */ /* 0x000fc20000000000 */
[----:B------:R-:W-:Y:S01]  /*29b0*/  FADD R221, RZ, R29 ;  /* 0x0000001dffdd7221 */ /* 0x000fe20000000000 */
[----:B------:R-:W-:-:S01]  /*29c0*/  FADD R220, RZ, R30 ;  /* 0x0000001effdc7221 */ /* 0x000fc20000000000 */
[----:B------:R-:W-:Y:S01]  /*29d0*/  FADD R219, RZ, R31 ;  /* 0x0000001fffdb7221 */ /* 0x000fe20000000000 */
[----:B------:R-:W-:-:S01]  /*29e0*/  FADD R218, RZ, R32 ;  /* 0x00000020ffda7221 */ /* 0x000fc20000000000 */
[----:B------:R-:W-:Y:S01]  /*29f0*/  FADD R217, RZ, R33 ;  /* 0x00000021ffd97221 */ /* 0x000fe20000000000 */
[----:B------:R-:W-:-:S01]  /*2a00*/  FADD R216, RZ, R34 ;  /* 0x00000022ffd87221 */ /* 0x000fc20000000000 */
[----:B------:R-:W-:Y:S01]  /*2a10*/  FADD R215, RZ, R35 ;  /* 0x00000023ffd77221 */ /* 0x000fe20000000000 */
[----:B------:R-:W-:-:S01]  /*2a20*/  FADD R214, RZ, R36 ;  /* 0x00000024ffd67221 */ /* 0x000fc20000000000 */
[----:B0-----:R-:W-:Y:S01]  /*2a30*/  FADD R227, RZ, R123 ;  /* 0x0000007bffe37221 */ /* 0x001fe20000000000 */
[----:B------:R-:W-:-:S01]  /*2a40*/  FADD R213, RZ, R37 ;  /* 0x00000025ffd57221 */ /* 0x000fc20000000000 */
[----:B------:R-:W-:Y:S01]  /*2a50*/  FADD R212, RZ, R38 ;  /* 0x00000026ffd47221 */ /* 0x000fe20000000000 */
[----:B------:R-:W-:-:S01]  /*2a60*/  FADD R211, RZ, R39 ;  /* 0x00000027ffd37221 */ /* 0x000fc20000000000 */
[----:B------:R-:W-:Y:S01]  /*2a70*/  FADD R210, RZ, R40 ;  /* 0x00000028ffd27221 */ /* 0x000fe20000000000 */
[----:B------:R0:W-:Y:S01]  /*2a80*/  STL [R1+0x4], R227 ;  /* 0x000004e301007387 */ /* 0x0001e20000100800 */
        /* <DEDUP_REMOVED lines=93> */
[----:B------:R-:W-:Y:S01]  /*3060*/  UMOV UR4, URZ ;  /* 0x0000003f00047c82 */ /* 0x000fe20008000000 */
[----:B0-----:R-:W-:-:S05]  /*3070*/  FADD R227, RZ, R130 ;  /* 0x00000082ffe37221 */ /* 0x001fca0000000000 */
[----:B------:R0:W-:Y:S02]  /*3080*/  STL [R1+0x20], R227 ;  /* 0x000020e301007387 */ /* 0x0001e40000100800 */
        /* <DEDUP_REMOVED lines=42> */
.L_x_24:
[----:B------:R-:W-:-:S04]  /*3330*/  UIADD3 UR20, UR15, 0x1, URZ ;  /* 0x000000010f147890 */ /* 0x000fc8000fffe03f */
[----:B------:R-:W-:-:S04]  /*3340*/  UISETP.NE.AND UP0, UPT, UR20, 0x4, UPT ;  /* 0x000000041400788c */ /* 0x000fc8000bf05270 */
[----:B------:R-:W-:Y:S02]  /*3350*/  USEL UR6, URZ, 0x1, UP0 ;  /* 0x000000013f067887 */ /* 0x000fe40008000000 */
[----:B------:R-:W-:Y:S02]  /*3360*/  USEL UR20, UR20, URZ, UP0 ;  /* 0x0000003f14147287 */ /* 0x000fe40008000000 */
[----:B------:R-:W-:-:S06]  /*3370*/  ULOP3.LUT UR6, UR17, UR6, URZ, 0x3c, !UPT ;  /* 0x0000000611067292 */ /* 0x000fcc000f8e3c3f */
[----:B0-----:R-:W-:Y:S01]  /*3380*/  IMAD.U32 R227, RZ, RZ, UR6 ;  /* 0x00000006ffe37e24 */ /* 0x001fe2000f8e00ff */
[----:B------:R-:W-:-:S06]  /*3390*/  UMOV UR6, 0x1 ;  /* 0x0000000100067882 */ /* 0x000fcc0000000000 */
.L_x_19:
[----:B------:R-:W-:-:S06]  /*33a0*/  UISETP.GE.AND UP0, UPT, UR12, 0x1, UPT ;  /* 0x000000010c00788c */ /* 0x000fcc000bf06270 */
[----:B------:R-:W-:-:S13]  /*33b0*/  PLOP3.LUT P0, PT, PT, PT, UP0, 0x80, 0x0 ;  /* 0x000000000000781c */ /* 0x000fda0003f0f008 */
[----:B------:R-:W-:Y:S05]  /*33c0*/  @!P0 BRA `(.L_x_25) ;  /* 0x0000001000a48947 */ /* 0x000fea0003800000 */
[----:B------:R-:W-:Y:S01]  /*33d0*/  IMAD.U32 R228, RZ, RZ, UR12 ;  /* 0x0000000cffe47e24 */ /* 0x000fe2000f8e00ff */
[----:B------:R-:W-:Y:S01]  /*33e0*/  UMOV UR21, UR15 ;  /* 0x0000000f00157c82 */ /* 0x000fe20008000000 */
[----:B------:R-:W-:-:S05]  /*33f0*/  ULDC UR28, c[0x0][0x50c] ;  /* 0x00014300001c7ab9 */ /* 0x000fca0000000800 */
.L_x_33:
[----:B------:R-:W-:-:S06]  /*3400*/  UISETP.NE.AND UP0, UPT, UR32, 0x3, UPT ;  /* 0x000000032000788c */ /* 0x000fcc000bf05270 */
[----:B------:R-:W-:-:S13]  /*3410*/  PLOP3.LUT P1, PT, PT, PT, UP0, 0x80, 0x0 ;  /* 0x000000000000781c */ /* 0x000fda0003f2f008 */
[----:B-1---5:R-:W-:Y:S05]  /*3420*/  @!P1 BRA `(.L_x_26) ;  /* 0x0000000000049947 */ /* 0x022fea0003800000 */
[----:B------:R-:W-:Y:S01]  /*3430*/  BPT.TRAP 0x1 ;  /* 0x000000040000795c */ /* 0x000fe20000300000 */
.L_x_26:
[----:B------:R-:W-:Y:S01]  /*3440*/  ULEA UR8, UR20, UR16, 0x3 ;  /* 0x0000001014087291 */ /* 0x000fe2000f8e183f */
[----:B------:R-:W-:-:S08]  /*3450*/  SHF.L.U32 R229, R227, 0x1f, RZ ;  /* 0x0000001fe3e57819 */ /* 0x000fd000000006ff */
[----:B------:R0:W1:Y:S01]  /*3460*/  SYNCS.PHASECHK.TRANS64.TRYWAIT P0, [UR8], R229 ;  /* 0x000000e5ff0075a7 */ /* 0x0000620008000148 */
[----:B------:R-:W-:Y:S05]  /*3470*/  @!P1 BRA `(.L_x_27) ;  /* 0x0000000000049947 */ /* 0x000fea0003800000 */
[----:B------:R-:W-:Y:S01]  /*3480*/  BPT.TRAP 0x1 ;  /* 0x000000040000795c */ /* 0x000fe20000300000 */
.L_x_27:
[----:B-1----:R-:W-:Y:S05]  /*3490*/  @P0 BRA `(.L_x_28) ;  /* 0x0000000000080947 */ /* 0x002fea0003800000 */
[----:B------:R-:W1:Y:S02]  /*34a0*/  SYNCS.PHASECHK.TRANS64.TRYWAIT P0, [UR8], R229 ;  /* 0x000000e5ff0075a7 */ /* 0x000e640008000148 */
[----:B-1----:R-:W-:Y:S05]  /*34b0*/  @!P0 BRA `(.L_x_29) ;  /* 0x000000cc00f48947 */ /* 0x002fea0003800000 */
.L_x_28:
[----:B------:R-:W-:Y:S01]  /*34c0*/  UIADD3 UR8, UR16, 0x180, URZ ;  /* 0x0000018010087890 */ /* 0x000fe2000fffe03f */
[----:B------:R-:W-:Y:S01]  /*34d0*/  WARPGROUP.ARRIVE ;  /* 0x00000000000079c5 */ /* 0x000fe20000000000 */
[----:B------:R-:W-:Y:S02]  /*34e0*/  UIADD3 UR9, UR16, 0x4180, URZ ;  /* 0x0000418010097890 */ /* 0x000fe4000fffe03f */
[----:B------:R-:W-:Y:S02]  /*34f0*/  USHF.R.U32.HI UR8, URZ, 0x4, UR8 ;  /* 0x000000043f087899 */ /* 0x000fe40008011608 */
[----:B------:R-:W-:Y:S02]  /*3500*/  USHF.R.U32.HI UR9, URZ, 0x4, UR9 ;  /* 0x000000043f097899 */ /* 0x000fe40008011609 */
[----:B------:R-:W-:Y:S02]  /*3510*/  UISETP.NE.AND UP0, UPT, UR5, URZ, UPT ;  /* 0x0000003f0500728c */ /* 0x000fe4000bf05270 */
[----:B------:R-:W-:-:S02]  /*3520*/  ULOP3.LUT UR8, UR8, 0x3fff, URZ, 0xc0, !UPT ;  /* 0x00003fff08087892 */ /* 0x000fc4000f8ec03f */
[----:B------:R-:W-:Y:S02]  /*3530*/  ULOP3.LUT UR9, UR9, 0x3fff, URZ, 0xc0, !UPT ;  /* 0x00003fff09097892 */ /* 0x000fe4000f8ec03f */
[----:B------:R-:W-:Y:S02]  /*3540*/  USEL UR6, UR6, URZ, !UP0 ;  /* 0x0000003f06067287 */ /* 0x000fe4000c000000 */
[----:B------:R-:W-:Y:S02]  /*3550*/  ULOP3.LUT UR8, UR8, 0x10000, URZ, 0xfc, !UPT ;  /* 0x0001000008087892 */ /* 0x000fe4000f8efc3f */
[----:B------:R-:W-:Y:S02]  /*3560*/  ULOP3.LUT UR9, UR9, 0x10000, URZ, 0xfc, !UPT ;  /* 0x0001000009097892 */ /* 0x000fe4000f8efc3f */
[----:B------:R-:W-:Y:S02]  /*3570*/  UISETP.NE.U32.AND UP0, UPT, UR6, URZ, UPT ;  /* 0x0000003f0600728c */ /* 0x000fe4000bf05070 */
[----:B------:R-:W-:-:S02]  /*3580*/  ULEA UR8, UR20, UR8, 0x8 ;  /* 0x0000000814087291 */ /* 0x000fc4000f8e403f */
[----:B------:R-:W-:Y:S01]  /*3590*/  ULEA UR10, UR20, UR9, 0xa ;  /* 0x00000009140a7291 */ /* 0x000fe2000f8e503f */
[----:B------:R-:W-:Y:S02]  /*35a0*/  UMOV UR11, 0x80000020 ;  /* 0x80000020000b7882 */ /* 0x000fe40000000000 */
[----:B------:R-:W-:Y:S01]  /*35b0*/  UMOV UR9, 0x80000020 ;  /* 0x8000002000097882 */ /* 0x000fe20000000000 */
[----:B------:R-:W-:-:S05]  /*35c0*/  UIADD3 UR4, UR4, 0x2, URZ ;  /* 0x0000000204047890 */ /* 0x000fca000fffe03f */
[----:B------:R-:W-:Y:S01]  /*35d0*/  QGMMA.64x256x32.F32.E4M3.E4M3 R24, gdesc[UR8], R24, UP0 ;  /* 0x03e00000081879f3 */ /* 0x000fe2000bf00818 */
[----:B------:R-:W-:Y:S02]  /*35e0*/  UIADD3 UR8, UR8, 0x2, URZ ;  /* 0x0000000208087890 */ /* 0x000fe4000fffe03f */
[----:B------:R-:W-:Y:S01]  /*35f0*/  UIADD3 UR10, UR10, 0x2, URZ ;  /* 0x000000020a0a7890 */ /* 0x000fe2000fffe03f */
[----:B------:R-:W-:Y:S01]  /*3600*/  UMOV UR9, 0x80000020 ;  /* 0x8000002000097882 */ /* 0x000fe20000000000 */
[----:B------:R-:W-:Y:S01]  /*3610*/  UMOV UR11, 0x80000020 ;  /* 0x80000020000b7882 */ /* 0x000fe20000000000 */
[----:B------:R-:W-:-:S04]  /*3620*/  UISETP.NE.AND UP0, UPT, UR4, UR28, UPT ;  /* 0x0000001c0400728c */ /* 0x000fc8000bf05270 */
[----:B------:R-:W-:-:S06]  /*3630*/  USEL UR5, URZ, 0x1, UP0 ;  /* 0x000000013f057887 */ /* 0x000fcc0008000000 */
[----:B------:R-:W-:-:S12]  /*3640*/  ISETP.NE.AND P0, PT, RZ, UR5, PT ;  /* 0x00000005ff007c0c */ /* 0x000fd8000bf05270 */
[----:B------:R-:W-:Y:S03]  /*3650*/  QGMMA.64x256x32.F32.E4M3.E4M3 R24, gdesc[UR8], R24, gsb0 ;  /* 0x03e00000081879f3 */ /* 0x000fe60008000818 */
[----:B------:R-:W-:Y:S02]  /*3660*/  WARPGROUP.DEPBAR.LE gsb0, 0x1 ;  /* 0x00008000000079c5 */ /* 0x000fe40000010100 */
[----:B------:R-:W-:Y:S05]  /*3670*/  @!P0 BRA `(.L_x_30) ;  /* 0x0000000c00808947 */ /* 0x000fea0003800000 */
[----:B------:R-:W-:Y:S02]  /*3680*/  WARPGROUP.DEPBAR.LE gsb0, 0x0 ;  /* 0x00008000000079c5 */ /* 0x000fe40000010000 */
[----:B------:R-:W-:-:S01]  /*3690*/  FADD R226, R24, R226 ;  /* 0x000000e218e27221 */ /* 0x000fc20000000000 */
[----:B------:R-:W-:Y:S01]  /*36a0*/  FADD R225, R25, R225 ;  /* 0x000000e119e17221 */ /* 0x000fe20000000000 */
[----:B------:R1:W-:Y:S01]  /*36b0*/  STL [R1+0xa4], R227 ;  /* 0x0000a4e301007387 */ /* 0x0003e20000100800 */
[----:B------:R-:W-:-:S01]  /*36c0*/  FADD R224, R26, R224 ;  /* 0x000000e01ae07221 */ /* 0x000fc20000000000 */
[----:B------:R-:W-:Y:S01]  /*36d0*/  FADD R223, R27, R223 ;  /* 0x000000df1bdf7221 */ /* 0x000fe20000000000 */
[----:B------:R-:W-:-:S01]  /*36e0*/  FADD R222, R28, R222 ;  /* 0x000000de1cde7221 */ /* 0x000fc20000000000 */
[----:B------:R-:W-:Y:S01]  /*36f0*/  FADD R221, R29, R221 ;  /* 0x000000dd1ddd7221 */ /* 0x000fe20000000000 */
[----:B-1----:R-:W3:Y:S04]  /*3700*/  LDL.LU R227, [R1+0x30] ;  /* 0x0000300001e37983 */ /* 0x002ee80000300800 */
[----:B------:R1:W-:Y:S01]  /*3710*/  STL [R1+0xa8], R226 ;  /* 0x0000a8e201007387 */ /* 0x0003e20000100800 */
[----:B------:R-:W-:-:S01]  /*3720*/  FADD R220, R30, R220 ;  /* 0x000000dc1edc7221 */ /* 0x000fc20000000000 */
[----:B------:R-:W-:-:S02]  /*3730*/  FADD R219, R31, R219 ;  /* 0x000000db1fdb7221 */ /* 0x000fc40000000000 */
[----:B-1----:R-:W4:Y:S04]  /*3740*/  LDL.LU R226, [R1+0x2c] ;  /* 0x00002c0001e27983 */ /* 0x002f280000300800 */
[----:B------:R1:W-:Y:S01]  /*3750*/  STL [R1+0xac], R225 ;  /* 0x0000ace101007387 */ /* 0x0003e20000100800 */
[----:B------:R-:W-:-:S03]  /*3760*/  FADD R218, R32, R218 ;  /* 0x000000da20da7221 */ /* 0x000fc60000000000 */
[----:B-1----:R-:W2:Y:S04]  /*3770*/  LDL.LU R225, [R1+0x28] ;  /* 0x0000280001e17983 */ /* 0x002ea80000300800 */
        /* <DEDUP_REMOVED lines=9> */
[----:B------:R1:W-:Y:S04]  /*3810*/  STL [R1+0xbc], R221 ;  /* 0x0000bcdd01007387 */ /* 0x0003e80000100800 */
        /* <DEDUP_REMOVED lines=12> */
[----:B-1----:R-:W2:Y:S01]  /*38e0*/  LDL.LU R215, [R1] ;  /* 0x0000000001d77983 */ /* 0x002ea20000300800 */
[----:B------:R-:W-:-:S01]  /*38f0*/  FADD R214, R36, R214 ;  /* 0x000000d624d67221 */ /* 0x000fc20000000000 */
[----:B------:R-:W-:Y:S01]  /*3900*/  FADD R213, R37, R213 ;  /* 0x000000d525d57221 */ /* 0x000fe20000000000 */
[----:B------:R-:W-:-:S01]  /*3910*/  FADD R212, R38, R212 ;  /* 0x000000d426d47221 */ /* 0x000fc20000000000 */
[----:B------:R-:W-:Y:S01]  /*3920*/  FADD R211, R39, R211 ;  /* 0x000000d327d37221 */ /* 0x000fe20000000000 */
[----:B------:R-:W-:-:S01]  /*3930*/  FADD R210, R40, R210 ;  /* 0x000000d228d27221 */ /* 0x000fc20000000000 */
[----:B------:R-:W-:Y:S01]  /*3940*/  STL [R1+0xd8], R214 ;  /* 0x0000d8d601007387 */ /* 0x000fe20000100800 */
        /* <DEDUP_REMOVED lines=11> */
[----:B------:R1:W-:Y:S01]  /*3a00*/  STL [R1+0xe4], R211 ;  /* 0x0000e4d301007387 */ /* 0x0003e20000100800 */
[----:B------:R-:W-:-:S01]  /*3a10*/  FADD R200, R50, R200 ;  /* 0x000000c832c87221 */ /* 0x000fc20000000000 */
[----:B------:R-:W-:Y:S01]  /*3a20*/  FADD R199, R51, R199 ;  /* 0x000000c733c77221 */ /* 0x000fe20000000000 */
        /* <DEDUP_REMOVED lines=69> */
[----:B-----5:R-:W-:Y:S01]  /*3e80*/  FADD R0, R121, R0 ;  /* 0x0000000079007221 */ /* 0x020fe20000000000 */
[----:B---3--:R-:W-:-:S01]  /*3e90*/  FADD R227, R134, R227 ;  /* 0x000000e386e37221 */ /* 0x008fc20000000000 */
[----:B----4-:R-:W-:Y:S01]  /*3ea0*/  FADD R226, R133, R226 ;  /* 0x000000e285e27221 */ /* 0x010fe20000000000 */
[----:B--2---:R-:W-:-:S01]  /*3eb0*/  FADD R225, R132, R225 ;  /* 0x000000e184e17221 */ /* 0x004fc20000000000 */
        /* <DEDUP_REMOVED lines=9> */
[----:B------:R-:W-:-:S05]  /*3f50*/  FADD R215, R122, R215 ;  /* 0x000000d77ad77221 */ /* 0x000fca0000000000 */
[----:B------:R2:W-:Y:S04]  /*3f60*/  STL [R1], R215 ;  /* 0x000000d701007387 */ /* 0x0005e80000100800 */
[----:B------:R3:W-:Y:S04]  /*3f70*/  STL [R1+0x4], R216 ;  /* 0x000004d801007387 */ /* 0x0007e80000100800 */
        /* <DEDUP_REMOVED lines=8> */
[----:B-1----:R-:W4:Y:S04]  /*4000*/  LDL.LU R211, [R1+0x34] ;  /* 0x0000340001d37983 */ /* 0x002f280000300800 */
[----:B------:R1:W-:Y:S04]  /*4010*/  STL [R1+0x28], R225 ;  /* 0x000028e101007387 */ /* 0x0003e80000100800 */
[----:B------:R-:W4:Y:S04]  /*4020*/  LDL.LU R212, [R1+0x38] ;  /* 0x0000380001d47983 */ /* 0x000f280000300800 */
[----:B------:R1:W-:Y:S04]  /*4030*/  STL [R1+0x2c], R226 ;  /* 0x00002ce201007387 */ /* 0x0003e80000100800 */
[----:B------:R-:W4:Y:S04]  /*4040*/  LDL.LU R213, [R1+0x3c] ;  /* 0x00003c0001d57983 */ /* 0x000f280000300800 */
[----:B------:R1:W-:Y:S04]  /*4050*/  STL [R1+0x30], R227 ;  /* 0x000030e301007387 */ /* 0x0003e80000100800 */
[----:B------:R-:W4:Y:S04]  /*4060*/  LDL.LU R214, [R1+0x40] ;  /* 0x0000400001d67983 */ /* 0x000f280000300800 */
[----:B--2---:R-:W2:Y:S04]  /*4070*/  LDL.LU R215, [R1+0x44] ;  /* 0x0000440001d77983 */ /* 0x004ea80000300800 */
[----:B---3--:R-:W3:Y:S04]  /*4080*/  LDL.LU R216, [R1+0x48] ;  /* 0x0000480001d87983 */ /* 0x008ee80000300800 */
[----:B----4-:R-:W4:Y:S04]  /*4090*/  LDL.LU R217, [R1+0x4c] ;  /* 0x00004c0001d97983 */ /* 0x010f280000300800 */
[----:B0-----:R-:W4:Y:S04]  /*40a0*/  LDL.LU R218, [R1+0x50] ;  /* 0x0000500001da7983 */ /* 0x001f280000300800 */
[----:B------:R-:W4:Y:S04]  /*40b0*/  LDL.LU R219, [R1+0x54] ;  /* 0x0000540001db7983 */ /* 0x000f280000300800 */
[----:B------:R-:W4:Y:S04]  /*40c0*/  LDL.LU R220, [R1+0x58] ;  /* 0x0000580001dc7983 */ /* 0x000f280000300800 */
[----:B------:R-:W4:Y:S04]  /*40d0*/  LDL.LU R221, [R1+0x5c] ;  /* 0x00005c0001dd7983 */ /* 0x000f280000300800 */
[----:B------:R-:W4:Y:S04]  /*40e0*/  LDL.LU R222, [R1+0x60] ;  /* 0x0000600001de7983 */ /* 0x000f280000300800 */
[----:B------:R-:W4:Y:S04]  /*40f0*/  LDL.LU R223, [R1+0x64] ;  /* 0x0000640001df7983 */ /* 0x000f280000300800 */
[----:B------:R-:W4:Y:S04]  /*4100*/  LDL.LU R224, [R1+0x68] ;  /* 0x0000680001e07983 */ /* 0x000f280000300800 */
[----:B-1----:R-:W4:Y:S04]  /*4110*/  LDL.LU R225, [R1+0x6c] ;  /* 0x00006c0001e17983 */ /* 0x002f280000300800 */
[----:B------:R-:W4:Y:S04]  /*4120*/  LDL.LU R226, [R1+0x70] ;  /* 0x0000700001e27983 */ /* 0x000f280000300800 */
[----:B------:R-:W4:Y:S01]  /*4130*/  LDL.LU R227, [R1+0x74] ;  /* 0x0000740001e37983 */ /* 0x000f220000300800 */
[----:B------:R-:W-:-:S05]  /*4140*/  FADD R211, R135, R211 ;  /* 0x000000d387d37221 */ /* 0x000fca0000000000 */
[----:B------:R0:W-:Y:S01]  /*4150*/  STL [R1+0x34], R211 ;  /* 0x000034d301007387 */ /* 0x0001e20000100800 */
[----:B------:R-:W-:-:S03]  /*4160*/  FADD R212, R136, R212 ;  /* 0x000000d488d47221 */ /* 0x000fc60000000000 */
[----:B0-----:R1:W5:Y:S01]  /*4170*/  LDL.LU R211, [R1+0xe4] ;  /* 0x0000e40001d37983 */ /* 0x0013620000300800 */
[----:B------:R-:W-:-:S03]  /*4180*/  FADD R213, R137, R213 ;  /* 0x000000d589d57221 */ /* 0x000fc60000000000 */
[----:B------:R0:W-:Y:S01]  /*4190*/  STL [R1+0x38], R212 ;  /* 0x000038d401007387 */ /* 0x0001e20000100800 */
[----:B------:R-:W-:-:S01]  /*41a0*/  FADD R214, R138, R214 ;  /* 0x000000d68ad67221 */ /* 0x000fc20000000000 */
[----:B--2---:R-:W-:Y:S02]  /*41b0*/  FADD R215, R139, R215 ;  /* 0x000000d78bd77221 */ /* 0x004fe40000000000 */
[----:B0-----:R1:W5:Y:S01]  /*41c0*/  LDL.LU R212, [R1+0xe0] ;  /* 0x0000e00001d47983 */ /* 0x0013620000300800 */
[----:B---3--:R-:W-:-:S03]  /*41d0*/  FADD R216, R140, R216 ;  /* 0x000000d88cd87221 */ /* 0x008fc60000000000 */
[----:B------:R0:W-:Y:S01]  /*41e0*/  STL [R1+0x3c], R213 ;  /* 0x00003cd501007387 */ /* 0x0001e20000100800 */
[----:B----4-:R-:W-:-:S03]  /*41f0*/  FADD R217, R141, R217 ;  /* 0x000000d98dd97221 */ /* 0x010fc60000000000 */
[----:B0-----:R1:W5:Y:S01]  /*4200*/  LDL.LU R213, [R1+0xdc] ;  /* 0x0000dc0001d57983 */ /* 0x0013620000300800 */
[----:B------:R-:W-:-:S03]  /*4210*/  FADD R218, R142, R218 ;  /* 0x000000da8eda7221 */ /* 0x000fc60000000000 */
[----:B------:R0:W-:Y:S01]  /*4220*/  STL [R1+0x40], R214 ;  /* 0x000040d601007387 */ /* 0x0001e20000100800 */
[----:B------:R-:W-:-:S01]  /*4230*/  FADD R219, R143, R219 ;  /* 0x000000db8fdb7221 */ /* 0x000fc20000000000 */
[----:B------:R-:W-:Y:S02]  /*4240*/  FADD R220, R144, R220 ;  /* 0x000000dc90dc7221 */ /* 0x000fe40000000000 */
[----:B0-----:R1:W5:Y:S04]  /*4250*/  LDL.LU R214, [R1+0xd8] ;  /* 0x0000d80001d67983 */ /* 0x0013680000300800 */
[----:B------:R0:W-:Y:S01]  /*4260*/  STL [R1+0x44], R215 ;  /* 0x000044d701007387 */ /* 0x0001e20000100800 */
[----:B------:R-:W-:-:S01]  /*4270*/  FADD R221, R145, R221 ;  /* 0x000000dd91dd7221 */ /* 0x000fc20000000000 */
[----:B------:R-:W-:-:S02]  /*4280*/  FADD R222, R146, R222 ;  /* 0x000000de92de7221 */ /* 0x000fc40000000000 */
[----:B0-----:R1:W5:Y:S04]  /*4290*/  LDL.LU R215, [R1+0xd4] ;  /* 0x0000d40001d77983 */ /* 0x0013680000300800 */
[----:B------:R0:W-:Y:S01]  /*42a0*/  STL [R1+0x48], R216 ;  /* 0x000048d801007387 */ /* 0x0001e20000100800 */
[----:B------:R-:W-:-:S03]  /*42b0*/  FADD R223, R147, R223 ;  /* 0x000000df93df7221 */ /* 0x000fc60000000000 */
        /* <DEDUP_REMOVED lines=13> */
[----:B------:R0:W-:Y:S04]  /*4390*/  STL [R1+0x5c], R221 ;  /* 0x00005cdd01007387 */ /* 0x0001e80000100800 */
        /* <DEDUP_REMOVED lines=12> */
[----:B0-----:R1:W5:Y:S01]  /*4460*/  LDL.LU R227, [R1+0xa4] ;  /* 0x0000a40001e37983 */ /* 0x0013620000300800 */
[----:B------:R-:W-:-:S05]  /*4470*/  UMOV UR4, URZ ;  /* 0x0000003f00047c82 */ /* 0x000fca0008000000 */
.L_x_30:
[----:B------:R-:W-:Y:S05]  /*4480*/  @!P1 BRA `(.L_x_31) ;  /* 0x0000000000049947 */ /* 0x000fea0003800000 */
[----:B------:R-:W-:Y:S01]  /*4490*/  BPT.TRAP 0x1 ;  /* 0x000000040000795c */ /* 0x000fe20000300000 */
.L_x_31:
[----:B------:R3:W-:Y:S04]  /*44a0*/  STL [R1+0xa8], R2 ;  /* 0x0000a80201007387 */ /* 0x0007e80000100800 */
[----:B---3--:R-:W3:Y:S04]  /*44b0*/  LDL R2, [R1+0x78] ;  /* 0x0000780001027983 */ /* 0x008ee80000100800 */
[----:B-----5:R4:W-:Y:S04]  /*44c0*/  STL [R1+0xa4], R0 ;  /* 0x0000a40001007387 */ /* 0x0209e80000100800 */
[----:B----4-:R-:W4:Y:S01]  /*44d0*/  LDL R0, [R1+0x80] ;  /* 0x0000800001007983 */ /* 0x010f220000100800 */
[----:B0-----:R-:W-:Y:S01]  /*44e0*/  IMAD.U32 R229, RZ, RZ, UR21 ;  /* 0x00000015ffe57e24 */ /* 0x001fe2000f8e00ff */
[----:B---3--:R-:W-:-:S02]  /*44f0*/  ISETP.NE.AND P0, PT, R2, RZ, PT ;  /* 0x000000ff0200720c */ /* 0x008fc40003f05270 */
[----:B------:R0:W5:Y:S11]  /*4500*/  LDL.LU R2, [R1+0xa8] ;  /* 0x0000a80001027983 */ /* 0x0001760000300800 */
[----:B------:R-:W-:-:S05]  /*4510*/  @P0 LEA R229, R229, UR16, 0x3 ;  /* 0x00000010e5e50c11 */ /* 0x000fca000f8e18ff */
[----:B------:R-:W-:-:S05]  /*4520*/  @P0 VIADD R229, R229, 0x20 ;  /* 0x00000020e5e50836 */ /* 0x000fca0000000000 */
[----:B----4-:R-:W-:Y:S02]  /*4530*/  @P0 PRMT R229, R0, 0x654, R229 ;  /* 0x0000065400e50816 */ /* 0x010fe400000000e5 */
[----:B------:R0:W5:Y:S01]  /*4540*/  LDL.LU R0, [R1+0xa4] ;  /* 0x0000a40001007983 */ /* 0x0001620000300800 */
[----:B------:R-:W-:Y:S01]  /*4550*/  UISETP.GT.U32.AND UP0, UPT, UR7, 0x1, UPT ;  /* 0x000000010700788c */ /* 0x000fe2000bf04070 */
[----:B------:R0:W-:Y:S05]  /*4560*/  @P0 SYNCS.ARRIVE.TRANS64.RED.A1T0 RZ, [R229+URZ], RZ ;  /* 0x000000ffe5ff09a7 */ /* 0x0001ea000810043f */
[----:B------:R-:W-:-:S13]  /*4570*/  PLOP3.LUT P0, PT, PT, PT, UP0, 0x80, 0x0 ;  /* 0x000000000000781c */ /* 0x000fda0003f0f008 */
[----:B0-----:R-:W-:Y:S05]  /*4580*/  @P0 BRA `(.L_x_32) ;  /* 0x0000000000040947 */ /* 0x001fea0003800000 */
[----:B------:R-:W-:Y:S01]  /*4590*/  BPT.TRAP 0x1 ;  /* 0x000000040000795c */ /* 0x000fe20000300000 */
.L_x_32:
[----:B------:R-:W-:Y:S01]  /*45a0*/  UIADD3 UR20, UR20, 0x1, URZ ;  /* 0x0000000114147890 */ /* 0x000fe2000fffe03f */
[C---:B------:R-:W-:Y:S01]  /*45b0*/  ISETP.GT.AND P0, PT, R228.reuse, 0x1, PT ;  /* 0x00000001e400780c */ /* 0x040fe20003f04270 */
[----:B------:R-:W-:Y:S01]  /*45c0*/  UIADD3 UR21, UR21, 0x1, URZ ;  /* 0x0000000115157890 */ /* 0x000fe2000fffe03f */
[----:B------:R-:W-:Y:S01]  /*45d0*/  VIADD R228, R228, 0xffffffff ;  /* 0xffffffffe4e47836 */ /* 0x000fe20000000000 */
[----:B------:R-:W-:Y:S02]  /*45e0*/  UISETP.NE.AND UP0, UPT, UR20, 0x4, UPT ;  /* 0x000000041400788c */ /* 0x000fe4000bf05270 */
[----:B------:R-:W-:Y:S02]  /*45f0*/  UISETP.NE.AND UP1, UPT, UR21, 0x4, UPT ;  /* 0x000000041500788c */ /* 0x000fe4000bf25270 */
[----:B------:R-:W-:Y:S02]  /*4600*/  USEL UR6, URZ, 0x1, UP0 ;  /* 0x000000013f067887 */ /* 0x000fe40008000000 */
[----:B------:R-:W-:-:S02]  /*4610*/  USEL UR20, UR20, URZ, UP0 ;  /* 0x0000003f14147287 */ /* 0x000fc40008000000 */
[----:B------:R-:W-:Y:S02]  /*4620*/  USEL UR21, UR21, URZ, UP1 ;  /* 0x0000003f15157287 */ /* 0x000fe40008800000 */
[----:B------:R-:W-:Y:S01]  /*4630*/  LOP3.LUT R227, R227, UR6, RZ, 0x3c, !PT ;  /* 0x00000006e3e37c12 */ /* 0x000fe2000f8e3cff */
[----:B------:R-:W-:Y:S01]  /*4640*/  UMOV UR6, 0x1 ;  /* 0x0000000100067882 */ /* 0x000fe20000000000 */
[----:B------:R-:W-:Y:S08]  /*4650*/  @P0 BRA `(.L_x_33) ;  /* 0xffffffec00680947 */ /* 0x000ff0000383ffff */
.L_x_25:
[----:B------:R-:W-:-:S04]  /*4660*/  UISETP.NE.AND UP0, UPT, UR4, URZ, UPT ;  /* 0x0000003f0400728c */ /* 0x000fc8000bf05270 */
[----:B------:R-:W-:-:S06]  /*4670*/  USEL UR4, URZ, 0x1, !UP0 ;  /* 0x000000013f047887 */ /* 0x000fcc000c000000 */
[----:B------:R-:W-:-:S13]  /*4680*/  ISETP.NE.AND P0, PT, RZ, UR4, PT ;  /* 0x00000004ff007c0c */ /* 0x000fda000bf05270 */
[----:B------:R-:W-:Y:S05]  /*4690*/  @!P0 BRA `(.L_x_34) ;  /* 0x0000000c00dc8947 */ /* 0x000fea0003800000 */
[----:B------:R-:W3:Y:S04]  /*46a0*/  LDL.LU R227, [R1+0x74] ;  /* 0x0000740001e37983 */ /* 0x000ee80000300800 */
[----:B---3--:R0:W-:Y:S04]  /*46b0*/  STL [R1+0xa4], R227 ;  /* 0x0000a4e301007387 */ /* 0x0081e80000100800 */
[----:B0-----:R-:W3:Y:S04]  /*46c0*/  LDL.LU R227, [R1+0x70] ;  /* 0x0000700001e37983 */ /* 0x001ee80000300800 */
        /* <DEDUP_REMOVED lines=55> */
[----:B0-----:R-:W3:Y:S01]  /*4a40*/  LDL.LU R227, [R1] ;  /* 0x0000000001e37983 */ /* 0x001ee20000300800 */
[----:B------:R-:W-:-:S02]  /*4a50*/  WARPGROUP.DEPBAR.LE gsb0, 0x0 ;  /* 0x00008000000079c5 */ /* 0x000fc40000010000 */
[----:B------:R-:W-:Y:S01]  /*4a60*/  FADD R226, R24, R226 ;  /* 0x000000e218e27221 */ /* 0x000fe20000000000 */
        /* <DEDUP_REMOVED lines=95> */
[----:B-----5:R-:W-:Y:S01]  /*5060*/  FADD R2, R120, R2 ;  /* 0x0000000278027221 */ /* 0x020fe20000000000 */
[----:B------:R-:W-:Y:S01]  /*5070*/  FADD R0, R121, R0 ;  /* 0x0000000079007221 */ /* 0x000fe20000000000 */
[----:B---3--:R-:W-:-:S05]  /*5080*/  FADD R227, R122, R227 ;  /* 0x000000e37ae37221 */ /* 0x008fca0000000000 */
[----:B------:R0:W-:Y:S04]  /*5090*/  STL [R1], R227 ;  /* 0x000000e301007387 */ /* 0x0001e80000100800 */
[----:B0-----:R-:W3:Y:S02]  /*50a0*/  LDL.LU R227, [R1+0x114] ;  /* 0x0001140001e37983 */ /* 0x001ee40000300800 */
[----:B---3--:R-:W-:-:S05]  /*50b0*/  FADD R227, R123, R227 ;  /* 0x000000e37be37221 */ /* 0x008fca0000000000 */
[----:B------:R0:W-:Y:S04]  /*50c0*/  STL [R1+0x4], R227 ;  /* 0x000004e301007387 */ /* 0x0001e80000100800 */
        /* <DEDUP_REMOVED lines=83> */
[----:B------:R0:W-:Y:S02]  /*5600*/  STL [R1+0x74], R227 ;  /* 0x000074e301007387 */ /* 0x0001e40000100800 */
.L_x_34:
[----:B0-----:R-:W-:-:S04]  /*5610*/  IMAD.U32 R227, RZ, RZ, UR33 ;  /* 0x00000021ffe37e24 */ /* 0x001fc8000f8e00ff */
[----:B------:R0:W-:Y:S01]  /*5620*/  SYNCS.ARRIVE.TRANS64.A1T0 RZ, [R227+UR30], RZ ;  /* 0x000000ffe3ff79a7 */ /* 0x0001e2000810001e */
[----:B------:R-:W-:Y:S02]  /*5630*/  WARPGROUP.DEPBAR.LE gsb0, 0x0 ;  /* 0x00008000000079c5 */ /* 0x000fe40000010000 */
[----:B------:R-:W3:Y:S02]  /*5640*/  LDC R24, c[0x0][0x28c] ;  /* 0x0000a300ff187b82 */ /* 0x000ee40000000800 */
[----:B---3--:R-:W-:-:S13]  /*5650*/  ISETP.GE.AND P0, PT, R24, 0x1, PT ;  /* 0x000000011800780c */ /* 0x008fda0003f06270 */
[----:B0-----:R-:W-:Y:S05]  /*5660*/  @!P0 BRA `(.L_x_35) ;  /* 0x0000000000588947 */ /* 0x001fea0003800000 */
[----:B------:R-:W-:-:S06]  /*5670*/  UISETP.NE.AND UP0, UPT, UR32, 0x3, UPT ;  /* 0x000000032000788c */ /* 0x000fcc000bf05270 */
[----:B------:R-:W-:-:S13]  /*5680*/  PLOP3.LUT P0, PT, PT, PT, UP0, 0x80, 0x0 ;  /* 0x000000000000781c */ /* 0x000fda0003f0f008 */
[----:B------:R-:W-:Y:S05]  /*5690*/  @!P0 BRA `(.L_x_36) ;  /* 0x0000000000048947 */ /* 0x000fea0003800000 */
[----:B------:R-:W-:Y:S01]  /*56a0*/  BPT.TRAP 0x1 ;  /* 0x000000040000795c */ /* 0x000fe20000300000 */
.L_x_36:
[----:B-----5:R0:W-:Y:S04]  /*56b0*/  STL [R1+0xa4], R0 ;  /* 0x0000a40001007387 */ /* 0x0201e80000100800 */
[----:B------:R-:W3:Y:S04]  /*56c0*/  LDL R227, [R1+0x80] ;  /* 0x0000800001e37983 */ /* 0x000ee80000100800 */
[----:B0-----:R-:W4:Y:S01]  /*56d0*/  LDL R0, [R1+0x78] ;  /* 0x0000780001007983 */ /* 0x001f220000100800 */
[----:B------:R-:W-:Y:S01]  /*56e0*/  IMAD.U32 R25, RZ, RZ, UR16 ;  /* 0x00000010ff197e24 */ /* 0x000fe2000f8e00ff */
[----:B----4-:R-:W-:-:S02]  /*56f0*/  ISETP.NE.AND P0, PT, R0, RZ, PT ;  /* 0x000000ff0000720c */ /* 0x010fc40003f05270 */
[----:B------:R0:W5:Y:S11]  /*5700*/  LDL.LU R0, [R1+0xa4] ;  /* 0x0000a40001007983 */ /* 0x0001760000300800 */
[----:B------:R-:W-:-:S05]  /*5710*/  VOTEU.ANY UP0, P0 ;  /* 0x00000000003f7886 */ /* 0x000fca0000000100 */
[----:B------:R-:W-:-:S06]  /*5720*/  @UP0 UIADD3 UR4, UR12, UR15, URZ ;  /* 0x0000000f0c040290 */ /* 0x000fcc000fffe03f */
[----:B------:R-:W-:-:S04]  /*5730*/  IMAD.U32 R24, RZ, RZ, UR4 ;  /* 0x00000004ff187e24 */ /* 0x000fc8000f8e00ff */
[----:B------:R-:W-:-:S05]  /*5740*/  @P0 IMAD.SHL.U32 R24, R24, 0x8, RZ ;  /* 0x0000000818180824 */ /* 0x000fca00078e00ff */
[----:B------:R-:W-:Y:S01]  /*5750*/  @P0 LOP3.LUT R24, R24, 0x18, RZ, 0xc0, !PT ;  /* 0x0000001818180812 */ /* 0x000fe200078ec0ff */
[----:B------:R-:W-:-:S03]  /*5760*/  UISETP.GT.U32.AND UP0, UPT, UR7, 0x1, UPT ;  /* 0x000000010700788c */ /* 0x000fc6000bf04070 */
[----:B------:R-:W-:-:S04]  /*5770*/  @P0 IADD3 R24, R25, 0x20, R24 ;  /* 0x0000002019180810 */ /* 0x000fc80007ffe018 */
[----:B---3--:R-:W-:-:S04]  /*5780*/  @P0 PRMT R24, R227, 0x654, R24 ;  /* 0x00000654e3180816 */ /* 0x008fc80000000018 */
[----:B------:R0:W-:Y:S01]  /*5790*/  @P0 SYNCS.ARRIVE.TRANS64.RED.A1T0 RZ, [R24+URZ], RZ ;  /* 0x000000ff18ff09a7 */ /* 0x0001e2000810043f */
[----:B------:R-:W-:-:S13]  /*57a0*/  PLOP3.LUT P0, PT, PT, PT, UP0, 0x80, 0x0 ;  /* 0x000000000000781c */ /* 0x000fda0003f0f008 */
[----:B0-----:R-:W-:Y:S05]  /*57b0*/  @P0 BRA `(.L_x_35) ;  /* 0x0000000000040947 */ /* 0x001fea0003800000 */
[----:B------:R-:W-:Y:S01]  /*57c0*/  BPT.TRAP 0x1 ;  /* 0x000000040000795c */ /* 0x000fe20000300000 */
.L_x_35:
[----:B------:R-:W3:Y:S01]  /*57d0*/  LDL R227, [R1+0x8c] ;  /* 0x00008c0001e37983 */ /* 0x000ee20000100800 */
[----:B------:R-:W-:Y:S01]  /*57e0*/  IMAD.U32 R24, RZ, RZ, UR29 ;  /* 0x0000001dff187e24 */ /* 0x000fe2000f8e00ff */
[----:B------:R-:W0:Y:S04]  /*57f0*/  LDC R35, c[0x0][0x288] ;  /* 0x0000a200ff237b82 */ /* 0x000e280000000800 */
[----:B------:R-:W-:-:S04]  /*5800*/  SHF.L.U32 R24, R24, 0x1f, RZ ;  /* 0x0000001f18187819 */ /* 0x000fc800000006ff */
[----:B------:R-:W4:Y:S01]  /*5810*/  SYNCS.PHASECHK.TRANS64.TRYWAIT P0, [UR19+0x8], R24 ;  /* 0x00000818ff0075a7 */ /* 0x000f220008000153 */
[----:B---3--:R-:W-:Y:S01]  /*5820*/  IMAD.SHL.U32 R32, R227, 0x40, RZ ;  /* 0x00000040e3207824 */ /* 0x008fe200078e00ff */
[----:B0---4-:R-:W-:Y:S06]  /*5830*/  @!P0 BRA `(.L_x_37) ;  /* 0x000000ac00348947 */ /* 0x011fec0003800000 */
.L_x_323:
[----:B------:R-:W3:Y:S01]  /*5840*/  LDL.LU R227, [R1+0x90] ;  /* 0x0000900001e37983 */ /* 0x000ee20000300800 */
[----:B------:R-:W-:Y:S02]  /*5850*/  ULDC UR4, c[0x0][0x284] ;  /* 0x0000a10000047ab9 */ /* 0x000fe40000000800 */
[----:B------:R-:W-:Y:S01]  /*5860*/  ISETP.GE.AND P0, PT, R32, UR4, PT ;  /* 0x0000000420007c0c */ /* 0x000fe2000bf06270 */
[----:B---3--:R-:W-:-:S05]  /*5870*/  IMAD.SHL.U32 R37, R227, 0x100, RZ ;  /* 0x00000100e3257824 */ /* 0x008fca00078e00ff */
[----:B------:R-:W-:-:S13]  /*5880*/  ISETP.GE.OR P0, PT, R37, R35, P0 ;  /* 0x000000232500720c */ /* 0x000fda0000706670 */
[----:B------:R-:W-:Y:S05]  /*5890*/  @P0 BRA `(.L_x_38) ;  /* 0x00000090001c0947 */ /* 0x000fea0003800000 */
[----:B------:R3:W-:Y:S01]  /*58a0*/  STL.64 [R1+0xb0], R4 ;  /* 0x0000b00401007387 */ /* 0x0007e20000100a00 */
[----:B------:R-:W-:Y:S01]  /*58b0*/  ULDC.64 UR4, c[0x0][0x5d0] ;  /* 0x0001740000047ab9 */ /* 0x000fe20000000a00 */
[----:B------:R-:W4:Y:S02]  /*58c0*/  LDC.64 R26, c[0x0][0x5c8] ;  /* 0x00017200ff1a7b82 */ /* 0x000f240000000a00 */
[----:B---3--:R-:W3:Y:S04]  /*58d0*/  LDL.64 R4, [R1+0x98] ;  /* 0x0000980001047983 */ /* 0x008ee80000100a00 */
[----:B-----5:R0:W-:Y:S04]  /*58e0*/  STL [R1+0xa8], R2 ;  /* 0x0000a80201007387 */ /* 0x0201e80000100800 */
[----:B0-----:R-:W3:Y:S04]  /*58f0*/  LDL.LU R2, [R1+0x8c] ;  /* 0x00008c0001027983 */ /* 0x001ee80000300800 */
[----:B------:R0:W-:Y:S04]  /*5900*/  STL [R1+0xa4], R0 ;  /* 0x0000a40001007387 */ /* 0x0001e80000100800 */
[----:B------:R-:W2:Y:S04]  /*5910*/  LDL R227, [R1+0x7c] ;  /* 0x00007c0001e37983 */ /* 0x000ea80000100800 */
[----:B0-----:R-:W4:Y:S01]  /*5920*/  LDL R0, [R1+0x94] ;  /* 0x0000940001007983 */ /* 0x001f220000100800 */
[----:B------:R-:W0:Y:S02]  /*5930*/  S2R R24, SR_TID.X ;  /* 0x0000000000187919 */ /* 0x000e240000002100 */
[----:B0-----:R-:W-:-:S04]  /*5940*/  SHF.R.S32.HI R25, RZ, 0x1f, R24 ;  /* 0x0000001fff197819 */ /* 0x001fc80000011418 */
[----:B------:R-:W-:-:S04]  /*5950*/  LEA.HI R25, R25, R24, RZ, 0x7 ;  /* 0x0000001819197211 */ /* 0x000fc800078f38ff */
[----:B------:R-:W-:-:S05]  /*5960*/  LOP3.LUT R25, R25, 0xffffff80, RZ, 0xc0, !PT ;  /* 0xffffff8019197812 */ /* 0x000fca00078ec0ff */
[----:B------:R-:W-:Y:S01]  /*5970*/  IMAD.IADD R25, R24, 0x1, -R25 ;  /* 0x0000000118197824 */ /* 0x000fe200078e0a19 */
[----:B--2---:R-:W-:-:S05]  /*5980*/  SHF.R.S32.HI R38, RZ, 0x1f, R227 ;  /* 0x0000001fff267819 */ /* 0x004fca00000114e3 */
[----:B------:R-:W-:-:S04]  /*5990*/  IMAD R30, R38, UR4, RZ ;  /* 0x00000004261e7c24 */ /* 0x000fc8000f8e02ff */
[----:B------:R-:W-:Y:S02]  /*59a0*/  IMAD R33, R227, UR5, R30 ;  /* 0x00000005e3217c24 */ /* 0x000fe4000f8e021e */
[----:B---3--:R-:W-:Y:S02]  /*59b0*/  IMAD.WIDE R30, R2, 0x40, R4 ;  /* 0x00000040021e7825 */ /* 0x008fe400078e0204 */
[----:B------:R0:W5:Y:S02]  /*59c0*/  LDL.LU.64 R4, [R1+0xb0] ;  /* 0x0000b00001047983 */ /* 0x0001640000300a00 */
[----:B----4-:R-:W-:Y:S02]  /*59d0*/  IMAD.IADD R39, R0, 0x1, -R32 ;  /* 0x0000000100277824 */ /* 0x010fe400078e0a20 */
[----:B------:R0:W5:Y:S04]  /*59e0*/  LDL.LU R2, [R1+0xa8] ;  /* 0x0000a80001027983 */ /* 0x0001680000300800 */
[----:B------:R0:W5:Y:S01]  /*59f0*/  LDL.LU R0, [R1+0xa4] ;  /* 0x0000a40001007983 */ /* 0x0001620000300800 */
[----:B------:R-:W-:-:S04]  /*5a00*/  SHF.R.S32.HI R24, RZ, 0x1f, R25 ;  /* 0x0000001fff187819 */ /* 0x000fc80000011419 */
[----:B------:R-:W-:-:S04]  /*5a10*/  LEA.HI R24, R24, R25, RZ, 0x2 ;  /* 0x0000001918187211 */ /* 0x000fc800078f10ff */
[----:B------:R-:W-:-:S05]  /*5a20*/  LOP3.LUT R24, R24, 0xfffffffc, RZ, 0xc0, !PT ;  /* 0xfffffffc18187812 */ /* 0x000fca00078ec0ff */
[----:B------:R-:W-:-:S04]  /*5a30*/  IMAD.IADD R40, R25, 0x1, -R24 ;  /* 0x0000000119287824 */ /* 0x000fc800078e0a18 */
[----:B------:R-:W-:-:S05]  /*5a40*/  IMAD.SHL.U32 R28, R40, 0x2, RZ ;  /* 0x00000002281c7824 */ /* 0x000fca00078e00ff */
[----:B------:R-:W-:-:S03]  /*5a50*/  SHF.R.S32.HI R29, RZ, 0x1f, R28 ;  /* 0x0000001fff1d7819 */ /* 0x000fc6000001141c */
[----:B------:R-:W-:Y:S01]  /*5a60*/  IMAD.WIDE.U32 R24, R227, UR4, R28 ;  /* 0x00000004e3187c25 */ /* 0x000fe2000f8e001c */
[----:B------:R-:W-:Y:S01]  /*5a70*/  SHF.R.S32.HI R36, RZ, 0x1f, R37 ;  /* 0x0000001fff247819 */ /* 0x000fe20000011425 */
[----:B------:R-:W-:Y:S01]  /*5a80*/  ULDC.64 UR4, c[0x0][0x5c0] ;  /* 0x0001700000047ab9 */ /* 0x000fe20000000a00 */
[----:B------:R-:W-:Y:S01]  /*5a90*/  IADD3 R24, P0, R37, R24, RZ ;  /* 0x0000001825187210 */ /* 0x000fe20007f1e0ff */
[----:B------:R-:W-:-:S03]  /*5aa0*/  IMAD R34, R31, R26, RZ ;  /* 0x0000001a1f227224 */ /* 0x000fc600078e02ff */
[----:B------:R-:W-:Y:S01]  /*5ab0*/  IADD3.X R25, R36, R25, R33, P0, !PT ;  /* 0x0000001924197210 */ /* 0x000fe200007fe421 */
[C---:B------:R-:W-:Y:S02]  /*5ac0*/  IMAD R33, R30.reuse, R27, R34 ;  /* 0x0000001b1e217224 */ /* 0x040fe400078e0222 */
[----:B------:R-:W-:-:S04]  /*5ad0*/  IMAD.WIDE.U32 R24, R30, R26, R24 ;  /* 0x0000001a1e187225 */ /* 0x000fc800078e0018 */
[----:B------:R-:W-:Y:S01]  /*5ae0*/  IMAD.IADD R33, R25, 0x1, R33 ;  /* 0x0000000119217824 */ /* 0x000fe200078e0221 */
[----:B------:R-:W-:-:S04]  /*5af0*/  LEA R25, P0, R26, R24, 0x3 ;  /* 0x000000181a197211 */ /* 0x000fc800078018ff */
[----:B------:R-:W-:Y:S02]  /*5b00*/  LEA.HI.X R27, R26, R33, R27, 0x3, P0 ;  /* 0x000000211a1b7211 */ /* 0x000fe400000f1c1b */
[----:B------:R-:W-:Y:S02]  /*5b10*/  FSETP.NEU.AND P0, PT, RZ, UR27, PT ;  /* 0x0000001bff007c0b */ /* 0x000fe4000bf0d000 */
[----:B------:R-:W-:Y:S02]  /*5b20*/  IADD3 R24, P1, R24, UR4, RZ ;  /* 0x0000000418187c10 */ /* 0x000fe4000ff3e0ff */
[----:B------:R-:W-:Y:S01]  /*5b30*/  IADD3 R26, P2, R25, UR4, RZ ;  /* 0x00000004191a7c10 */ /* 0x000fe2000ff5e0ff */
[----:B------:R-:W-:Y:S01]  /*5b40*/  IMAD R34, R40, -0x2, R35 ;  /* 0xfffffffe28227824 */ /* 0x000fe200078e0223 */
[----:B------:R-:W-:Y:S01]  /*5b50*/  IADD3.X R25, R33, UR5, RZ, P1, !PT ;  /* 0x0000000521197c10 */ /* 0x000fe20008ffe4ff */
[----:B------:R-:W-:Y:S01]  /*5b60*/  BSSY B0, `(.L_x_38) ;  /* 0x00008da000007945 */ /* 0x000fe20003800000 */
[----:B------:R-:W-:Y:S01]  /*5b70*/  IADD3.X R27, R27, UR5, RZ, P2, !PT ;  /* 0x000000051b1b7c10 */ /* 0x000fe200097fe4ff */
[----:B------:R-:W-:-:S04]  /*5b80*/  IMAD.IADD R34, R34, 0x1, -R37 ;  /* 0x0000000122227824 */ /* 0x000fc800078e0a25 */
[----:B0-----:R-:W-:Y:S05]  /*5b90*/  @!P0 BRA `(.L_x_39) ;  /* 0x0000006800d88947 */ /* 0x001fea0003800000 */
[----:B------:R-:W-:Y:S01]  /*5ba0*/  ULDC.64 UR4, c[0x0][0x5b8] ;  /* 0x00016e0000047ab9 */ /* 0x000fe20000000a00 */
[----:B------:R-:W-:Y:S01]  /*5bb0*/  ULDC.64 UR8, c[0x0][0x5a8] ;  /* 0x00016a0000087ab9 */ /* 0x000fe20000000a00 */
[----:B------:R-:W-:Y:S01]  /*5bc0*/  IMAD.WIDE.U32 R28, R227, UR4, R28 ;  /* 0x00000004e31c7c25 */ /* 0x000fe2000f8e001c */
[----:B------:R-:W-:Y:S03]  /*5bd0*/  BSSY B1, `(.L_x_40) ;  /* 0x0000010000017945 */ /* 0x000fe60003800000 */
[----:B------:R-:W-:-:S04]  /*5be0*/  IMAD R32, R38, UR4, RZ ;  /* 0x0000000426207c24 */ /* 0x000fc8000f8e02ff */
[----:B------:R-:W-:Y:S01]  /*5bf0*/  IMAD R33, R227, UR5, R32 ;  /* 0x00000005e3217c24 */ /* 0x000fe2000f8e0220 */
[----:B------:R-:W-:Y:S01]  /*5c00*/  IADD3 R32, P0, R37, R28, RZ ;  /* 0x0000001c25207210 */ /* 0x000fe20007f1e0ff */
[----:B------:R-:W-:Y:S02]  /*5c10*/  ULDC.64 UR4, c[0x0][0x5b0] ;  /* 0x00016c0000047ab9 */ /* 0x000fe40000000a00 */
[----:B------:R-:W-:Y:S01]  /*5c20*/  IMAD R35, R31, UR4, RZ ;  /* 0x000000041f237c24 */ /* 0x000fe2000f8e02ff */
[----:B------:R-:W-:Y:S02]  /*5c30*/  IADD3.X R33, R36, R29, R33, P0, !PT ;  /* 0x0000001d24217210 */ /* 0x000fe400007fe421 */
[----:B------:R-:W-:Y:S01]  /*5c40*/  ISETP.GE.AND P0, PT, R39, 0x1, PT ;  /* 0x000000012700780c */ /* 0x000fe20003f06270 */
[C---:B------:R-:W-:Y:S02]  /*5c50*/  IMAD R35, R30.reuse, UR5, R35 ;  /* 0x000000051e237c24 */ /* 0x040fe4000f8e0223 */
[----:B------:R-:W-:Y:S01]  /*5c60*/  IMAD.WIDE.U32 R28, R30, UR4, R32 ;  /* 0x000000041e1c7c25 */ /* 0x000fe2000f8e0020 */
[----:B------:R-:W-:-:S02]  /*5c70*/  ISETP.LT.OR P2, PT, R34, 0x1, !P0 ;  /* 0x000000012200780c */ /* 0x000fc40004741670 */
[----:B------:R-:W-:-:S04]  /*5c80*/  IADD3 R28, P1, R28, UR8, RZ ;  /* 0x000000081c1c7c10 */ /* 0x000fc8000ff3e0ff */
[--C-:B------:R-:W-:Y:S02]  /*5c90*/  IADD3.X R29, R29, UR9, R35.reuse, P1, !PT ;  /* 0x000000091d1d7c10 */ /* 0x100fe40008ffe423 */
[----:B------:R-:W-:-:S05]  /*5ca0*/  PRMT R35, RZ, 0x7610, R35 ;  /* 0x00007610ff237816 */ /* 0x000fca0000000023 */
[----:B------:R-:W-:Y:S05]  /*5cb0*/  @P2 BRA `(.L_x_41) ;  /* 0x0000000000042947 */ /* 0x000fea0003800000 */
[----:B------:R0:W5:Y:S02]  /*5cc0*/  LDG.E.U8 R35, desc[UR22][R28.64] ;  /* 0x000000161c237981 */ /* 0x000164000c1e1100 */
.L_x_41:
[----:B------:R-:W-:Y:S05]  /*5cd0*/  BSYNC B1 ;  /* 0x0000000000017941 */ /* 0x000fea0003800000 */
.L_x_40:
[----:B-----5:R-:W-:Y:S01]  /*5ce0*/  LOP3.LUT R35, R35, 0xff, RZ, 0xc0, !PT ;  /* 0x000000ff23237812 */ /* 0x020fe200078ec0ff */
[----:B------:R-:W-:Y:S01]  /*5cf0*/  BSSY B1, `(.L_x_42) ;  /* 0x000000b000017945 */ /* 0x000fe20003800000 */
[----:B------:R-:W-:Y:S02]  /*5d00*/  ISETP.LT.OR P3, PT, R34, 0x2, !P0 ;  /* 0x000000022200780c */ /* 0x000fe40004761670 */
[----:B------:R-:W-:-:S05]  /*5d10*/  F2FP.F16.E4M3.UNPACK_B R35, R35 ;  /* 0x00000023ff23723e */ /* 0x000fca00020006ff */
[----:B------:R-:W-:-:S05]  /*5d20*/  HADD2.F32 R35, -RZ, R35.H0_H0 ;  /* 0x20000023ff237230 */ /* 0x000fca0000004100 */
[----:B------:R-:W-:-:S04]  /*5d30*/  FMUL R35, R35, UR27 ;  /* 0x0000001b23237c20 */ /* 0x000fc80008400000 */
[----:B------:R-:W-:-:S05]  /*5d40*/  FFMA R35, R226, UR26, R35 ;  /* 0x0000001ae2237c23 */ /* 0x000fca0008000023 */
[----:B------:R-:W-:Y:S02]  /*5d50*/  F2FP.SATFINITE.E4M3.F32.PACK_AB_MERGE_C R37, RZ, R35, RZ ;  /* 0x00000023ff25723e */ /* 0x000fe400048070ff */
[----:B------:R-:W-:-:S03]  /*5d60*/  PRMT R35, RZ, 0x7610, R35 ;  /* 0x00007610ff237816 */ /* 0x000fc60000000023 */
[----:B------:R2:W-:Y:S01]  /*5d70*/  @!P2 STG.E.U8 desc[UR22][R24.64], R37 ;  /* 0x000000251800a986 */ /* 0x0005e2000c101116 */
[----:B------:R-:W-:Y:S05]  /*5d80*/  @P3 BRA `(.L_x_43) ;  /* 0x0000000000043947 */ /* 0x000fea0003800000 */
[----:B------:R3:W5:Y:S02]  /*5d90*/  LDG.E.U8 R35, desc[UR22][R28.64+0x1] ;  /* 0x000001161c237981 */ /* 0x000764000c1e1100 */
.L_x_43:
[----:B------:R-:W-:Y:S05]  /*5da0*/  BSYNC B1 ;  /* 0x0000000000017941 */ /* 0x000fea0003800000 */
.L_x_42:
[----:B-----5:R-:W-:Y:S01]  /*5db0*/  LOP3.LUT R35, R35, 0xff, RZ, 0xc0, !PT ;  /* 0x000000ff23237812 */ /* 0x020fe200078ec0ff */
[----:B------:R-:W-:Y:S01]  /*5dc0*/  BSSY B1, `(.L_x_44) ;  /* 0x0000013000017945 */ /* 0x000fe20003800000 */
[----:B--2---:R-:W-:Y:S02]  /*5dd0*/  IADD3 R37, P1, R30, 0x8, RZ ;  /* 0x000000081e257810 */ /* 0x004fe40007f3e0ff */
[----:B------:R-:W-:-:S03]  /*5de0*/  F2FP.F16.E4M3.UNPACK_B R35, R35 ;  /* 0x00000023ff23723e */ /* 0x000fc600020006ff */
[----:B------:R-:W-:Y:S01]  /*5df0*/  IMAD.X R31, RZ, RZ, R31, P1 ;  /* 0x000000ffff1f7224 */ /* 0x000fe200008e061f */
[----:B------:R-:W-:Y:S01]  /*5e00*/  ISETP.GE.AND P1, PT, R39, 0x9, PT ;  /* 0x000000092700780c */ /* 0x000fe20003f26270 */
[----:B------:R-:W-:Y:S02]  /*5e10*/  HADD2.F32 R35, -RZ, R35.H0_H0 ;  /* 0x20000023ff237230 */ /* 0x000fe40000004100 */
[----:B------:R-:W-:Y:S01]  /*5e20*/  IMAD R36, R31, UR4, RZ ;  /* 0x000000041f247c24 */ /* 0x000fe2000f8e02ff */
[----:B------:R-:W-:Y:S01]  /*5e30*/  ISETP.LT.OR P4, PT, R34, 0x1, !P1 ;  /* 0x000000012200780c */ /* 0x000fe20004f81670 */
[----:B------:R-:W-:-:S04]  /*5e40*/  IMAD.WIDE.U32 R32, R37, UR4, R32 ;  /* 0x0000000425207c25 */ /* 0x000fc8000f8e0020 */
[----:B------:R-:W-:Y:S01]  /*5e50*/  FMUL R30, R35, UR27 ;  /* 0x0000001b231e7c20 */ /* 0x000fe20008400000 */
[----:B------:R-:W-:-:S03]  /*5e60*/  IMAD R37, R37, UR5, R36 ;  /* 0x0000000525257c24 */ /* 0x000fc6000f8e0224 */
[----:B------:R-:W-:Y:S01]  /*5e70*/  FFMA R225, R225, UR26, R30 ;  /* 0x0000001ae1e17c23 */ /* 0x000fe2000800001e */
[----:B------:R-:W-:Y:S02]  /*5e80*/  IADD3 R30, P2, R32, UR8, RZ ;  /* 0x00000008201e7c10 */ /* 0x000fe4000ff5e0ff */
[----:B------:R-:W-:Y:S02]  /*5e90*/  PRMT R32, RZ, 0x7610, R32 ;  /* 0x00007610ff207816 */ /* 0x000fe40000000020 */
[----:B------:R-:W-:Y:S02]  /*5ea0*/  F2FP.SATFINITE.E4M3.F32.PACK_AB_MERGE_C R225, RZ, R225, RZ ;  /* 0x000000e1ffe1723e */ /* 0x000fe400048070ff */
[----:B------:R-:W-:-:S03]  /*5eb0*/  IADD3.X R31, R33, UR9, R37, P2, !PT ;  /* 0x00000009211f7c10 */ /* 0x000fc600097fe425 */
[----:B------:R2:W-:Y:S01]  /*5ec0*/  @!P3 STG.E.U8 desc[UR22][R24.64+0x1], R225 ;  /* 0x000001e11800b986 */ /* 0x0005e2000c101116 */
[----:B------:R-:W-:Y:S05]  /*5ed0*/  @P4 BRA `(.L_x_45) ;  /* 0x0000000000044947 */ /* 0x000fea0003800000 */
[----:B------:R4:W5:Y:S02]  /*5ee0*/  LDG.E.U8 R32, desc[UR22][R30.64] ;  /* 0x000000161e207981 */ /* 0x000964000c1e1100 */
.L_x_45:
[----:B------:R-:W-:Y:S05]  /*5ef0*/  BSYNC B1 ;  /* 0x0000000000017941 */ /* 0x000fea0003800000 */
.L_x_44:
[----:B-----5:R-:W-:Y:S01]  /*5f00*/  LOP3.LUT R32, R32, 0xff, RZ, 0xc0, !PT ;  /* 0x000000ff20207812 */ /* 0x020fe200078ec0ff */
[----:B------:R-:W-:Y:S01]  /*5f10*/  BSSY B1, `(.L_x_46) ;  /* 0x000000b000017945 */ /* 0x000fe20003800000 */
[----:B------:R-:W-:Y:S02]  /*5f20*/  ISETP.LT.OR P2, PT, R34, 0x2, !P1 ;  /* 0x000000022200780c */ /* 0x000fe40004f41670 */
[----:B------:R-:W-:-:S05]  /*5f30*/  F2FP.F16.E4M3.UNPACK_B R32, R32 ;  /* 0x00000020ff20723e */ /* 0x000fca00020006ff */
[----:B------:R-:W-:-:S05]  /*5f40*/  HADD2.F32 R32, -RZ, R32.H0_H0 ;  /* 0x20000020ff207230 */ /* 0x000fca0000004100 */
[----:B------:R-:W-:Y:S01]  /*5f50*/  FMUL R33, R32, UR27 ;  /* 0x0000001b20217c20 */ /* 0x000fe20008400000 */
[----:B------:R-:W-:-:S03]  /*5f60*/  PRMT R32, RZ, 0x7610, R32 ;  /* 0x00007610ff207816 */ /* 0x000fc60000000020 */
[----:B------:R-:W-:-:S05]  /*5f70*/  FFMA R33, R224, UR26, R33 ;  /* 0x0000001ae0217c23 */ /* 0x000fca0008000021 */
[----:B------:R-:W-:-:S05]  /*5f80*/  F2FP.SATFINITE.E4M3.F32.PACK_AB_MERGE_C R33, RZ, R33, RZ ;  /* 0x00000021ff21723e */ /* 0x000fca00048070ff */
[----:B------:R0:W-:Y:S01]  /*5f90*/  @!P4 STG.E.U8 desc[UR22][R26.64], R33 ;  /* 0x000000211a00c986 */ /* 0x0001e2000c101116 */
[----:B------:R-:W-:Y:S05]  /*5fa0*/  @P2 BRA `(.L_x_47) ;  /* 0x0000000000042947 */ /* 0x000fea0003800000 */
[----:B------:R0:W5:Y:S02]  /*5fb0*/  LDG.E.U8 R32, desc[UR22][R30.64+0x1] ;  /* 0x000001161e207981 */ /* 0x000164000c1e1100 */
.L_x_47:
[----:B------:R-:W-:Y:S05]  /*5fc0*/  BSYNC B1 ;  /* 0x0000000000017941 */ /* 0x000fea0003800000 */
.L_x_46:
[----:B-----5:R-:W-:Y:S01]  /*5fd0*/  LOP3.LUT R32, R32, 0xff, RZ, 0xc0, !PT ;  /* 0x000000ff20207812 */ /* 0x020fe200078ec0ff */
[----:B------:R-:W-:Y:S01]  /*5fe0*/  BSSY B1, `(.L_x_48) ;  /* 0x000000b000017945 */ /* 0x000fe20003800000 */
[----:B------:R-:W-:Y:S02]  /*5ff0*/  ISETP.LT.OR P3, PT, R34, 0x9, !P0 ;  /* 0x000000092200780c */ /* 0x000fe40004761670 */
[----:B------:R-:W-:-:S05]  /*6000*/  F2FP.F16.E4M3.UNPACK_B R32, R32 ;  /* 0x00000020ff20723e */ /* 0x000fca00020006ff */
[----:B------:R-:W-:-:S05]  /*6010*/  HADD2.F32 R32, -RZ, R32.H0_H0 ;  /* 0x20000020ff207230 */ /* 0x000fca0000004100 */
[----:B------:R-:W-:-:S04]  /*6020*/  FMUL R32, R32, UR27 ;  /* 0x0000001b20207c20 */ /* 0x000fc80008400000 */
[----:B------:R-:W-:-:S05]  /*6030*/  FFMA R32, R223, UR26, R32 ;  /* 0x0000001adf207c23 */ /* 0x000fca0008000020 */
[----:B0-----:R-:W-:Y:S02]  /*6040*/  F2FP.SATFINITE.E4M3.F32.PACK_AB_MERGE_C R33, RZ, R32, RZ ;  /* 0x00000020ff21723e */ /* 0x001fe400048070ff */
[----:B------:R-:W-:-:S03]  /*6050*/  PRMT R32, RZ, 0x7610, R32 ;  /* 0x00007610ff207816 */ /* 0x000fc60000000020 */
[----:B------:R0:W-:Y:S01]  /*6060*/  @!P2 STG.E.U8 desc[UR22][R26.64+0x1], R33 ;  /* 0x000001211a00a986 */ /* 0x0001e2000c101116 */
[----:B------:R-:W-:Y:S05]  /*6070*/  @P3 BRA `(.L_x_49) ;  /* 0x0000000000043947 */ /* 0x000fea0003800000 */
[----:B------:R0:W5:Y:S02]  /*6080*/  LDG.E.U8 R32, desc[UR22][R28.64+0x8] ;  /* 0x000008161c207981 */ /* 0x000164000c1e1100 */
.L_x_49:
[----:B------:R-:W-:Y:S05]  /*6090*/  BSYNC B1 ;  /* 0x0000000000017941 */ /* 0x000fea0003800000 */
.L_x_48:
[----:B-----5:R-:W-:Y:S01]  /*60a0*/  LOP3.LUT R32, R32, 0xff, RZ, 0xc0, !PT ;  /* 0x000000ff20207812 */ /* 0x020fe200078ec0ff */
[----:B------:R-:W-:Y:S01]  /*60b0*/  BSSY B1, `(.L_x_50) ;  /* 0x000000b000017945 */ /* 0x000fe20003800000 */
[----:B------:R-:W-:Y:S02]  /*60c0*/  ISETP.LT.OR P2, PT, R34, 0xa, !P0 ;  /* 0x0000000a2200780c */ /* 0x000fe40004741670 */
[----:B------:R-:W-:-:S05]  /*60d0*/  F2FP.F16.E4M3.UNPACK_B R32, R32 ;  /* 0x00000020ff20723e */ /* 0x000fca00020006ff */
[----:B------:R-:W-:-:S05]  /*60e0*/  HADD2.F32 R32, -RZ, R32.H0_H0 ;  /* 0x20000020ff207230 */ /* 0x000fca0000004100 */
[----:B0-----:R-:W-:Y:S01]  /*60f0*/  FMUL R33, R32, UR27 ;  /* 0x0000001b20217c20 */ /* 0x001fe20008400000 */
[----:B------:R-:W-:-:S03]  /*6100*/  PRMT R32, RZ, 0x7610, R32 ;  /* 0x00007610ff207816 */ /* 0x000fc60000000020 */
[----:B------:R-:W-:-:S05]  /*6110*/  FFMA R33, R222, UR26, R33 ;  /* 0x0000001ade217c23 */ /* 0x000fca0008000021 */
[----:B------:R-:W-:-:S05]  /*6120*/  F2FP.SATFINITE.E4M3.F32.PACK_AB_MERGE_C R33, RZ, R33, RZ ;  /* 0x00000021ff21723e */ /* 0x000fca00048070ff */
[----:B------:R0:W-:Y:S01]  /*6130*/  @!P3 STG.E.U8 desc[UR22][R24.64+0x8], R33 ;  /* 0x000008211800b986 */ /* 0x0001e2000c101116 */
[----:B------:R-:W-:Y:S05]  /*6140*/  @P2 BRA `(.L_x_51) ;  /* 0x0000000000042947 */ /* 0x000fea0003800000 */
[----:B------:R0:W5:Y:S02]  /*6150*/  LDG.E.U8 R32, desc[UR22][R28.64+0x9] ;  /* 0x000009161c207981 */ /* 0x000164000c1e1100 */
.L_x_51:
[----:B------:R-:W-:Y:S05]  /*6160*/  BSYNC B1 ;  /* 0x0000000000017941 */ /* 0x000fea0003800000 */
.L_x_50:
        /* <DEDUP_REMOVED lines=12> */
.L_x_53:
[----:B------:R-:W-:Y:S05]  /*6230*/  BSYNC B1 ;  /* 0x0000000000017941 */ /* 0x000fea0003800000 */
.L_x_52:
        /* <DEDUP_REMOVED lines=12> */
.L_x_55:
[----:B------:R-:W-:Y:S05]  /*6300*/  BSYNC B1 ;  /* 0x0000000000017941 */ /* 0x000fea0003800000 */
.L_x_54:
        /* <DEDUP_REMOVED lines=12> */
.L_x_57:
[----:B------:R-:W-:Y:S05]  /*63d0*/  BSYNC B1 ;  /* 0x0000000000017941 */ /* 0x000fea0003800000 */
.L_x_56:
        /* <DEDUP_REMOVED lines=12> */
.L_x_59:
[----:B------:R-:W-:Y:S05]  /*64a0*/  BSYNC B1 ;  /* 0x0000000000017941 */ /* 0x000fea0003800000 */
.L_x_58:
        /* <DEDUP_REMOVED lines=12> */
.L_x_61:
[----:B------:R-:W-:Y:S05]  /*6570*/  BSYNC B1 ;  /* 0x0000000000017941 */ /* 0x000fea0003800000 */
.L_x_60:
        /* <DEDUP_REMOVED lines=12> */
.L_x_63:
[----:B------:R-:W-:Y:S05]  /*6640*/  BSYNC B1 ;  /* 0x0000000000017941 */ /* 0x000fea0003800000 */
.L_x_62:
        /* <DEDUP_REMOVED lines=12> */
.L_x_65:
[----:B------:R-:W-:Y:S05]  /*6710*/  BSYNC B1 ;  /* 0x0000000000017941 */ /* 0x000fea0003800000 */
.L_x_64:
        /* <DEDUP_REMOVED lines=12> */
.L_x_67:
[----:B------:R-:W-:Y:S05]  /*67e0*/  BSYNC B1 ;  /* 0x0000000000017941 */ /* 0x000fea0003800000 */
.L_x_66:
        /* <DEDUP_REMOVED lines=12> */
.L_x_69:
[----:B------:R-:W-:Y:S05]  /*68b0*/  BSYNC B1 ;  /* 0x0000000000017941 */ /* 0x000fea0003800000 */
.L_x_68:
        /* <DEDUP_REMOVED lines=12> */
.L_x_71:
[----:B------:R-:W-:Y:S05]  /*6980*/  BSYNC B1 ;  /* 0x0000000000017941 */ /* 0x000fea0003800000 */
.L_x_70:
        /* <DEDUP_REMOVED lines=12> */
.L_x_73:
[----:B------:R-:W-:Y:S05]  /*6a50*/  BSYNC B1 ;  /* 0x0000000000017941 */ /* 0x000fea0003800000 */
.L_x_72:
        /* <DEDUP_REMOVED lines=12> */
.L_x_75:
[----:B------:R-:W-:Y:S05]  /*6b20*/  BSYNC B1 ;  /* 0x0000000000017941 */ /* 0x000fea0003800000 */
.L_x_74:
        /* <DEDUP_REMOVED lines=12> */
.L_x_77:
[----:B------:R-:W-:Y:S05]  /*6bf0*/  BSYNC B1 ;  /* 0x0000000000017941 */ /* 0x000fea0003800000 */
.L_x_76:
        /* <DEDUP_REMOVED lines=12> */
.L_x_79:
[----:B------:R-:W-:Y:S05]  /*6cc0*/  BSYNC B1 ;  /* 0x0000000000017941 */ /* 0x000fea0003800000 */
.L_x_78:
        /* <DEDUP_REMOVED lines=12> */
.L_x_81:
[----:B------:R-:W-:Y:S05]  /*6d90*/  BSYNC B1 ;  /* 0x0000000000017941 */ /* 0x000fea0003800000 */
.L_x_80:
        /* <DEDUP_REMOVED lines=12> */
.L_x_83:
[----:B------:R-:W-:Y:S05]  /*6e60*/  BSYNC B1 ;  /* 0x0000000000017941 */ /* 0x000fea0003800000 */
.L_x_82:
        /* <DEDUP_REMOVED lines=12> */
.L_x_85:
[----:B------:R-:W-:Y:S05]  /*6f30*/  BSYNC B1 ;  /* 0x0000000000017941 */ /* 0x000fea0003800000 */
.L_x_84:
        /* <DEDUP_REMOVED lines=12> */
.L_x_87:
[----:B------:R-:W-:Y:S05]  /*7000*/  BSYNC B1 ;  /* 0x0000000000017941 */ /* 0x000fea0003800000 */
.L_x_86:
        /* <DEDUP_REMOVED lines=12> */
.L_x_89:
[----:B------:R-:W-:Y:S05]  /*70d0*/  BSYNC B1 ;  /* 0x0000000000017941 */ /* 0x000fea0003800000 */
.L_x_88:
        /* <DEDUP_REMOVED lines=12> */
.L_x_91:
[----:B------:R-:W-:Y:S05]  /*71a0*/  BSYNC B1 ;  /* 0x0000000000017941 */ /* 0x000fea0003800000 */
.L_x_90:
        /* <DEDUP_REMOVED lines=12> */
.L_x_93:
[----:B------:R-:W-:Y:S05]  /*7270*/  BSYNC B1 ;  /* 0x0000000000017941 */ /* 0x000fea0003800000 */
.L_x_92:
        /* <DEDUP_REMOVED lines=12> */
.L_x_95:
[----:B------:R-:W-:Y:S05]  /*7340*/  BSYNC B1 ;  /* 0x0000000000017941 */ /* 0x000fea0003800000 */
.L_x_94:
        /* <DEDUP_REMOVED lines=12> */
.L_x_97:
[----:B------:R-:W-:Y:S05]  /*7410*/  BSYNC B1 ;  /* 0x0000000000017941 */ /* 0x000fea0003800000 */
.L_x_96:
        /* <DEDUP_REMOVED lines=12> */
.L_x_99:
[----:B------:R-:W-:Y:S05]  /*74e0*/  BSYNC B1 ;  /* 0x0000000000017941 */ /* 0x000fea0003800000 */
.L_x_98:
        /* <DEDUP_REMOVED lines=12> */
.L_x_101:
[----:B------:R-:W-:Y:S05]  /*75b0*/  BSYNC B1 ;  /* 0x0000000000017941 */ /* 0x000fea0003800000 */
.L_x_100:
        /* <DEDUP_REMOVED lines=12> */
.L_x_103:
[----:B------:R-:W-:Y:S05]  /*7680*/  BSYNC B1 ;  /* 0x0000000000017941 */ /* 0x000fea0003800000 */
.L_x_102:
        /* <DEDUP_REMOVED lines=12> */
.L_x_105:
[----:B------:R-:W-:Y:S05]  /*7750*/  BSYNC B1 ;  /* 0x0000000000017941 */ /* 0x000fea0003800000 */
.L_x_104:
        /* <DEDUP_REMOVED lines=12> */
.L_x_107:
[----:B------:R-:W-:Y:S05]  /*7820*/  BSYNC B1 ;  /* 0x0000000000017941 */ /* 0x000fea0003800000 */
.L_x_106:
        /* <DEDUP_REMOVED lines=12> */
.L_x_109:
[----:B------:R-:W-:Y:S05]  /*78f0*/  BSYNC B1 ;  /* 0x0000000000017941 */ /* 0x000fea0003800000 */
.L_x_108:
        /* <DEDUP_REMOVED lines=12> */
.L_x_111:
[----:B------:R-:W-:Y:S05]  /*79c0*/  BSYNC B1 ;  /* 0x0000000000017941 */ /* 0x000fea0003800000 */
.L_x_110:
        /* <DEDUP_REMOVED lines=12> */
.L_x_113:
[----:B------:R-:W-:Y:S05]  /*7a90*/  BSYNC B1 ;  /* 0x0000000000017941 */ /* 0x000fea0003800000 */
.L_x_112:
        /* <DEDUP_REMOVED lines=12> */
.L_x_115:
[----:B------:R-:W-:Y:S05]  /*7b60*/  BSYNC B1 ;  /* 0x0000000000017941 */ /* 0x000fea0003800000 */
.L_x_114:
        /* <DEDUP_REMOVED lines=12> */
.L_x_117:
[----:B------:R-:W-:Y:S05]  /*7c30*/  BSYNC B1 ;  /* 0x0000000000017941 */ /* 0x000fea0003800000 */
.L_x_116:
        /* <DEDUP_REMOVED lines=12> */
.L_x_119:
[----:B------:R-:W-:Y:S05]  /*7d00*/  BSYNC B1 ;  /* 0x0000000000017941 */ /* 0x000fea0003800000 */
.L_x_118:
        /* <DEDUP_REMOVED lines=12> */
.L_x_121:
[----:B------:R-:W-:Y:S05]  /*7dd0*/  BSYNC B1 ;  /* 0x0000000000017941 */ /* 0x000fea0003800000 */
.L_x_120:
        /* <DEDUP_REMOVED lines=12> */
.L_x_123:
[----:B------:R-:W-:Y:S05]  /*7ea0*/  BSYNC B1 ;  /* 0x0000000000017941 */ /* 0x000fea0003800000 */
.L_x_122:
        /* <DEDUP_REMOVED lines=12> */
.L_x_125:
[----:B------:R-:W-:Y:S05]  /*7f70*/  BSYNC B1 ;  /* 0x0000000000017941 */ /* 0x000fea0003800000 */
.L_x_124:
        /* <DEDUP_REMOVED lines=12> */
.L_x_127:
[----:B------:R-:W-:Y:S05]  /*8040*/  BSYNC B1 ;  /* 0x0000000000017941 */ /* 0x000fea0003800000 */
.L_x_126:
        /* <DEDUP_REMOVED lines=12> */
.L_x_129:
[----:B------:R-:W-:Y:S05]  /*8110*/  BSYNC B1 ;  /* 0x0000000000017941 */ /* 0x000fea0003800000 */
.L_x_128:
        /* <DEDUP_REMOVED lines=12> */
.L_x_131:
[----:B------:R-:W-:Y:S05]  /*81e0*/  BSYNC B1 ;  /* 0x0000000000017941 */ /* 0x000fea0003800000 */
.L_x_130:
        /* <DEDUP_REMOVED lines=12> */
.L_x_133:
[----:B------:R-:W-:Y:S05]  /*82b0*/  BSYNC B1 ;  /* 0x0000000000017941 */ /* 0x000fea0003800000 */
.L_x_132:
        /* <DEDUP_REMOVED lines=12> */
.L_x_135:
[----:B------:R-:W-:Y:S05]  /*8380*/  BSYNC B1 ;  /* 0x0000000000017941 */ /* 0x000fea0003800000 */
.L_x_134:
        /* <DEDUP_REMOVED lines=12> */
.L_x_137:
[----:B------:R-:W-:Y:S05]  /*8450*/  BSYNC B1 ;  /* 0x0000000000017941 */ /* 0x000fea0003800000 */
.L_x_136:
        /* <DEDUP_REMOVED lines=12> */
.L_x_139:
[----:B------:R-:W-:Y:S05]  /*8520*/  BSYNC B1 ;  /* 0x0000000000017941 */ /* 0x000fea0003800000 */
.L_x_138:
        /* <DEDUP_REMOVED lines=12> */
.L_x_141:
[----:B------:R-:W-:Y:S05]  /*85f0*/  BSYNC B1 ;  /* 0x0000000000017941 */ /* 0x000fea0003800000 */
.L_x_140:
        /* <DEDUP_REMOVED lines=12> */
.L_x_143:
[----:B------:R-:W-:Y:S05]  /*86c0*/  BSYNC B1 ;  /* 0x0000000000017941 */ /* 0x000fea0003800000 */
.L_x_142:
        /* <DEDUP_REMOVED lines=12> */
.L_x_145:
[----:B------:R-:W-:Y:S05]  /*8790*/  BSYNC B1 ;  /* 0x0000000000017941 */ /* 0x000fea0003800000 */
.L_x_144:
        /* <DEDUP_REMOVED lines=12> */
.L_x_147:
[----:B------:R-:W-:Y:S05]  /*8860*/  BSYNC B1 ;  /* 0x0000000000017941 */ /* 0x000fea0003800000 */
.L_x_146:
        /* <DEDUP_REMOVED lines=12> */
.L_x_149:
[----:B------:R-:W-:Y:S05]  /*8930*/  BSYNC B1 ;  /* 0x0000000000017941 */ /* 0x000fea0003800000 */
.L_x_148:
        /* <DEDUP_REMOVED lines=12> */
.L_x_151:
[----:B------:R-:W-:Y:S05]  /*8a00*/  BSYNC B1 ;  /* 0x0000000000017941 */ /* 0x000fea0003800000 */
.L_x_150:
        /* <DEDUP_REMOVED lines=12> */
.L_x_153:
[----:B------:R-:W-:Y:S05]  /*8ad0*/  BSYNC B1 ;  /* 0x0000000000017941 */ /* 0x000fea0003800000 */
.L_x_152:
        /* <DEDUP_REMOVED lines=12> */
.L_x_155:
[----:B------:R-:W-:Y:S05]  /*8ba0*/  BSYNC B1 ;  /* 0x0000000000017941 */ /* 0x000fea0003800000 */
.L_x_154:
        /* <DEDUP_REMOVED lines=12> */
.L_x_157:
[----:B------:R-:W-:Y:S05]  /*8c70*/  BSYNC B1 ;  /* 0x0000000000017941 */ /* 0x000fea0003800000 */
.L_x_156:
        /* <DEDUP_REMOVED lines=12> */
.L_x_159:
[----:B------:R-:W-:Y:S05]  /*8d40*/  BSYNC B1 ;  /* 0x0000000000017941 */ /* 0x000fea0003800000 */
.L_x_158:
        /* <DEDUP_REMOVED lines=12> */
.L_x_161:
[----:B------:R-:W-:Y:S05]  /*8e10*/  BSYNC B1 ;  /* 0x0000000000017941 */ /* 0x000fea0003800000 */
.L_x_160:
        /* <DEDUP_REMOVED lines=12> */
.L_x_163:
[----:B------:R-:W-:Y:S05]  /*8ee0*/  BSYNC B1 ;  /* 0x0000000000017941 */ /* 0x000fea0003800000 */
.L_x_162:
        /* <DEDUP_REMOVED lines=12> */
.L_x_165:
[----:B------:R-:W-:Y:S05]  /*8fb0*/  BSYNC B1 ;  /* 0x0000000000017941 */ /* 0x000fea0003800000 */
.L_x_164:
        /* <DEDUP_REMOVED lines=12> */
.L_x_167:
[----:B------:R-:W-:Y:S05]  /*9080*/  BSYNC B1 ;  /* 0x0000000000017941 */ /* 0x000fea0003800000 */
.L_x_166:
        /* <DEDUP_REMOVED lines=12> */
.L_x_169:
[----:B------:R-:W-:Y:S05]  /*9150*/  BSYNC B1 ;  /* 0x0000000000017941 */ /* 0x000fea0003800000 */
.L_x_168:
        /* <DEDUP_REMOVED lines=12> */
.L_x_171:
[----:B------:R-:W-:Y:S05]  /*9220*/  BSYNC B1 ;  /* 0x0000000000017941 */ /* 0x000fea0003800000 */
.L_x_170:
        /* <DEDUP_REMOVED lines=12> */
.L_x_173:
[----:B------:R-:W-:Y:S05]  /*92f0*/  BSYNC B1 ;  /* 0x0000000000017941 */ /* 0x000fea0003800000 */
.L_x_172:
        /* <DEDUP_REMOVED lines=12> */
.L_x_175:
[----:B------:R-:W-:Y:S05]  /*93c0*/  BSYNC B1 ;  /* 0x0000000000017941 */ /* 0x000fea0003800000 */
.L_x_174:
        /* <DEDUP_REMOVED lines=12> */
.L_x_177:
[----:B------:R-:W-:Y:S05]  /*9490*/  BSYNC B1 ;  /* 0x0000000000017941 */ /* 0x000fea0003800000 */
.L_x_176:
        /* <DEDUP_REMOVED lines=12> */
.L_x_179:
[----:B------:R-:W-:Y:S05]  /*9560*/  BSYNC B1 ;  /* 0x0000000000017941 */ /* 0x000fea0003800000 */
.L_x_178:
        /* <DEDUP_REMOVED lines=12> */
.L_x_181:
[----:B------:R-:W-:Y:S05]  /*9630*/  BSYNC B1 ;  /* 0x0000000000017941 */ /* 0x000fea0003800000 */
.L_x_180:
        /* <DEDUP_REMOVED lines=12> */
.L_x_183:
[----:B------:R-:W-:Y:S05]  /*9700*/  BSYNC B1 ;  /* 0x0000000000017941 */ /* 0x000fea0003800000 */
.L_x_182:
        /* <DEDUP_REMOVED lines=12> */
.L_x_185:
[----:B------:R-:W-:Y:S05]  /*97d0*/  BSYNC B1 ;  /* 0x0000000000017941 */ /* 0x000fea0003800000 */
.L_x_184:
        /* <DEDUP_REMOVED lines=12> */
.L_x_187:
[----:B------:R-:W-:Y:S05]  /*98a0*/  BSYNC B1 ;  /* 0x0000000000017941 */ /* 0x000fea0003800000 */
.L_x_186:
        /* <DEDUP_REMOVED lines=12> */
.L_x_189:
[----:B------:R-:W-:Y:S05]  /*9970*/  BSYNC B1 ;  /* 0x0000000000017941 */ /* 0x000fea0003800000 */
.L_x_188:
        /* <DEDUP_REMOVED lines=12> */
.L_x_191:
[----:B------:R-:W-:Y:S05]  /*9a40*/  BSYNC B1 ;  /* 0x0000000000017941 */ /* 0x000fea0003800000 */
.L_x_190:
[----:B-----5:R-:W-:Y:S01]  /*9a50*/  LOP3.LUT R32, R32, 0xff, RZ, 0xc0, !PT ;  /* 0x000000ff20207812 */ /* 0x020fe200078ec0ff */
[----:B------:R-:W-:Y:S01]  /*9a60*/  BSSY B1, `(.L_x_192) ;  /* 0x000000b000017945 */ /* 0x000fe20003800000 */
[----:B------:R-:W-:Y:S02]  /*9a70*/  ISETP.LT.OR P3, PT, R34, 0x99, !P0 ;  /* 0x000000992200780c */ /* 0x000fe40004761670 */
[----:B------:R-:W-:-:S05]  /*9a80*/  F2FP.F16.E4M3.UNPACK_B R32, R32 ;  /* 0x00000020ff20723e */ /* 0x000fca00020006ff */
[----:B------:R-:W-:-:S05]  /*9a90*/  HADD2.F32 R32, -RZ, R32.H0_H0 ;  /* 0x20000020ff207230 */ /* 0x000fca0000004100 */
[----:B------:R-:W-:-:S04]  /*9aa0*/  FMUL R32, R32, UR27 ;  /* 0x0000001b20207c20 */ /* 0x000fc80008400000 */
[----:B------:R-:W-:Y:S01]  /*9ab0*/  FFMA R32, R23, UR26, R32 ;  /* 0x0000001a17207c23 */ /* 0x000fe20008000020 */
[----:B------:R-:W-:-:S04]  /*9ac0*/  PRMT R23, RZ, 0x7610, R23 ;  /* 0x00007610ff177816 */ /* 0x000fc80000000017 */
[----:B0-----:R-:W-:-:S05]  /*9ad0*/  F2FP.SATFINITE.E4M3.F32.PACK_AB_MERGE_C R33, RZ, R32, RZ ;  /* 0x00000020ff21723e */ /* 0x001fca00048070ff */
[----:B------:R0:W-:Y:S01]  /*9ae0*/  @!P2 STG.E.U8 desc[UR22][R26.64+0x91], R33 ;  /* 0x000091211a00a986 */ /* 0x0001e2000c101116 */
[----:B------:R-:W-:Y:S05]  /*9af0*/  @P3 BRA `(.L_x_193) ;  /* 0x0000000000043947 */ /* 0x000fea0003800000 */
[----:B------:R0:W5:Y:S02]  /*9b00*/  LDG.E.U8 R23, desc[UR22][R28.64+0x98] ;  /* 0x000098161c177981 */ /* 0x000164000c1e1100 */
.L_x_193:
[----:B------:R-:W-:Y:S05]  /*9b10*/  BSYNC B1 ;  /* 0x0000000000017941 */ /* 0x000fea0003800000 */
.L_x_192:
        /* <DEDUP_REMOVED lines=8> */
[----:B------:R-:W-:-:S05]  /*9ba0*/  F2FP.SATFINITE.E4M3.F32.PACK_AB_MERGE_C R23, RZ, R23, RZ ;  /* 0x00000017ff17723e */ /* 0x000fca00048070ff */
[----:B------:R0:W-:Y:S01]  /*9bb0*/  @!P3 STG.E.U8 desc[UR22][R24.64+0x98], R23 ;  /* 0x000098171800b986 */ /* 0x0001e2000c101116 */
[----:B------:R-:W-:Y:S05]  /*9bc0*/  @P2 BRA `(.L_x_195) ;  /* 0x0000000000042947 */ /* 0x000fea0003800000 */
[----:B------:R0:W5:Y:S02]  /*9bd0*/  LDG.E.U8 R22, desc[UR22][R28.64+0x99] ;  /* 0x000099161c167981 */ /* 0x000164000c1e1100 */
.L_x_195:
[----:B------:R-:W-:Y:S05]  /*9be0*/  BSYNC B1 ;  /* 0x0000000000017941 */ /* 0x000fea0003800000 */
.L_x_194:
        /* <DEDUP_REMOVED lines=12> */
.L_x_197:
[----:B------:R-:W-:Y:S05]  /*9cb0*/  BSYNC B1 ;  /* 0x0000000000017941 */ /* 0x000fea0003800000 */
.L_x_196:
        /* <DEDUP_REMOVED lines=12> */
.L_x_199:
[----:B------:R-:W-:Y:S05]  /*9d80*/  BSYNC B1 ;  /* 0x0000000000017941 */ /* 0x000fea0003800000 */
.L_x_198:
        /* <DEDUP_REMOVED lines=12> */
.L_x_201:
[----:B------:R-:W-:Y:S05]  /*9e50*/  BSYNC B1 ;  /* 0x0000000000017941 */ /* 0x000fea0003800000 */
.L_x_200:
        /* <DEDUP_REMOVED lines=12> */
.L_x_203:
[----:B------:R-:W-:Y:S05]  /*9f20*/  BSYNC B1 ;  /* 0x0000000000017941 */ /* 0x000fea0003800000 */
.L_x_202:
        /* <DEDUP_REMOVED lines=12> */
.L_x_205:
[----:B------:R-:W-:Y:S05]  /*9ff0*/  BSYNC B1 ;  /* 0x0000000000017941 */ /* 0x000fea0003800000 */
.L_x_204:
        /* <DEDUP_REMOVED lines=12> */
.L_x_207:
[----:B------:R-:W-:Y:S05]  /*a0c0*/  BSYNC B1 ;  /* 0x0000000000017941 */ /* 0x000fea0003800000 */
.L_x_206:
        /* <DEDUP_REMOVED lines=12> */
.L_x_209:
[----:B------:R-:W-:Y:S05]  /*a190*/  BSYNC B1 ;  /* 0x0000000000017941 */ /* 0x000fea0003800000 */
.L_x_208:
        /* <DEDUP_REMOVED lines=12> */
.L_x_211:
[----:B------:R-:W-:Y:S05]  /*a260*/  BSYNC B1 ;  /* 0x0000000000017941 */ /* 0x000fea0003800000 */
.L_x_210:
        /* <DEDUP_REMOVED lines=12> */
.L_x_213:
[----:B------:R-:W-:Y:S05]  /*a330*/  BSYNC B1 ;  /* 0x0000000000017941 */ /* 0x000fea0003800000 */
.L_x_212:
        /* <DEDUP_REMOVED lines=12> */
.L_x_215:
[----:B------:R-:W-:Y:S05]  /*a400*/  BSYNC B1 ;  /* 0x0000000000017941 */ /* 0x000fea0003800000 */
.L_x_214:
        /* <DEDUP_REMOVED lines=12> */
.L_x_217:
[----:B------:R-:W-:Y:S05]  /*a4d0*/  BSYNC B1 ;  /* 0x0000000000017941 */ /* 0x000fea0003800000 */
.L_x_216:
        /* <DEDUP_REMOVED lines=12> */
.L_x_219:
[----:B------:R-:W-:Y:S05]  /*a5a0*/  BSYNC B1 ;  /* 0x0000000000017941 */ /* 0x000fea0003800000 */
.L_x_218:
        /* <DEDUP_REMOVED lines=12> */
.L_x_221:
[----:B------:R-:W-:Y:S05]  /*a670*/  BSYNC B1 ;  /* 0x0000000000017941 */ /* 0x000fea0003800000 */
.L_x_220:
        /* <DEDUP_REMOVED lines=12> */
.L_x_223:
[----:B------:R-:W-:Y:S05]  /*a740*/  BSYNC B1 ;  /* 0x0000000000017941 */ /* 0x000fea0003800000 */
.L_x_222:
        /* <DEDUP_REMOVED lines=12> */
.L_x_225:
[----:B------:R-:W-:Y:S05]  /*a810*/  BSYNC B1 ;  /* 0x0000000000017941 */ /* 0x000fea0003800000 */
.L_x_224:
        /* <DEDUP_REMOVED lines=12> */
.L_x_227:
[----:B------:R-:W-:Y:S05]  /*a8e0*/  BSYNC B1 ;  /* 0x0000000000017941 */ /* 0x000fea0003800000 */
.L_x_226:
        /* <DEDUP_REMOVED lines=12> */
.L_x_229:
[----:B------:R-:W-:Y:S05]  /*a9b0*/  BSYNC B1 ;  /* 0x0000000000017941 */ /* 0x000fea0003800000 */
.L_x_228:
        /* <DEDUP_REMOVED lines=12> */
.L_x_231:
[----:B------:R-:W-:Y:S05]  /*aa80*/  BSYNC B1 ;  /* 0x0000000000017941 */ /* 0x000fea0003800000 */
.L_x_230:
        /* <DEDUP_REMOVED lines=12> */
.L_x_233:
[----:B------:R-:W-:Y:S05]  /*ab50*/  BSYNC B1 ;  /* 0x0000000000017941 */ /* 0x000fea0003800000 */
.L_x_232:
        /* <DEDUP_REMOVED lines=12> */
.L_x_235:
[----:B------:R-:W-:Y:S05]  /*ac20*/  BSYNC B1 ;  /* 0x0000000000017941 */ /* 0x000fea0003800000 */
.L_x_234:
[----:B-----5:R-:W-:Y:S01]  /*ac30*/  LOP3.LUT R2, R2, 0xff, RZ, 0xc0, !PT ;  /* 0x000000ff02027812 */ /* 0x020fe200078ec0ff */
[----:B------:R-:W-:Y:S01]  /*ac40*/  BSSY B1, `(.L_x_236) ;  /* 0x000000b000017945 */ /* 0x000fe20003800000 */
[----:B------:R-:W-:Y:S02]  /*ac50*/  ISETP.LT.OR P3, PT, R34, 0xc1, !P1 ;  /* 0x000000c12200780c */ /* 0x000fe40004f61670 */
[----:B------:R-:W-:-:S05]  /*ac60*/  F2FP.F16.E4M3.UNPACK_B R2, R2 ;  /* 0x00000002ff02723e */ /* 0x000fca00020006ff */
[----:B------:R-:W-:-:S05]  /*ac70*/  HADD2.F32 R2, -RZ, R2.H0_H0 ;  /* 0x20000002ff027230 */ /* 0x000fca0000004100 */
[----:B0-----:R-:W-:-:S04]  /*ac80*/  FMUL R3, R2, UR27 ;  /* 0x0000001b02037c20 */ /* 0x001fc80008400000 */
[----:B------:R-:W-:Y:S01]  /*ac90*/  FFMA R3, R0, UR26, R3 ;  /* 0x0000001a00037c23 */ /* 0x000fe20008000003 */
[----:B------:R-:W-:-:S04]  /*aca0*/  PRMT R0, RZ, 0x7610, R0 ;  /* 0x00007610ff007816 */ /* 0x000fc80000000000 */
[----:B------:R-:W-:-:S05]  /*acb0*/  F2FP.SATFINITE.E4M3.F32.PACK_AB_MERGE_C R3, RZ, R3, RZ ;  /* 0x00000003ff03723e */ /* 0x000fca00048070ff */
[----:B------:R0:W-:Y:S01]  /*acc0*/  @!P2 STG.E.U8 desc[UR22][R24.64+0xc1], R3 ;  /* 0x0000c1031800a986 */ /* 0x0001e2000c101116 */
[----:B------:R-:W-:Y:S05]  /*acd0*/  @P3 BRA `(.L_x_237) ;  /* 0x0000000000043947 */ /* 0x000fea0003800000 */
[----:B------:R0:W5:Y:S02]  /*ace0*/  LDG.E.U8 R0, desc[UR22][R30.64+0xc0] ;  /* 0x0000c0161e007981 */ /* 0x000164000c1e1100 */
.L_x_237:
[----:B------:R-:W-:Y:S05]  /*acf0*/  BSYNC B1 ;  /* 0x0000000000017941 */ /* 0x000fea0003800000 */
.L_x_236:
[----:B------:R-:W2:Y:S01]  /*ad00*/  LDL.LU R2, [R1] ;  /* 0x0000000001027983 */ /* 0x000ea20000300800 */
[----:B-----5:R-:W-:Y:S01]  /*ad10*/  LOP3.LUT R0, R0, 0xff, RZ, 0xc0, !PT ;  /* 0x000000ff00007812 */ /* 0x020fe200078ec0ff */
[----:B------:R-:W-:Y:S01]  /*ad20*/  BSSY B1, `(.L_x_238) ;  /* 0x000000b000017945 */ /* 0x000fe20003800000 */
[----:B------:R-:W-:Y:S02]  /*ad30*/  ISETP.LT.OR P2, PT, R34, 0xc2, !P1 ;  /* 0x000000c22200780c */ /* 0x000fe40004f41670 */
[----:B------:R-:W-:-:S05]  /*ad40*/  F2FP.F16.E4M3.UNPACK_B R0, R0 ;  /* 0x00000000ff00723e */ /* 0x000fca00020006ff */
[----:B------:R-:W-:-:S05]  /*ad50*/  HADD2.F32 R0, -RZ, R0.H0_H0 ;  /* 0x20000000ff007230 */ /* 0x000fca0000004100 */
[----:B------:R-:W-:-:S04]  /*ad60*/  FMUL R0, R0, UR27 ;  /* 0x0000001b00007c20 */ /* 0x000fc80008400000 */
[----:B--2---:R-:W-:-:S05]  /*ad70*/  FFMA R0, R2, UR26, R0 ;  /* 0x0000001a02007c23 */ /* 0x004fca0008000000 */
[----:B0-----:R-:W-:Y:S02]  /*ad80*/  F2FP.SATFINITE.E4M3.F32.PACK_AB_MERGE_C R3, RZ, R0, RZ ;  /* 0x00000000ff03723e */ /* 0x001fe400048070ff */
[----:B------:R-:W-:-:S03]  /*ad90*/  PRMT R0, RZ, 0x7610, R0 ;  /* 0x00007610ff007816 */ /* 0x000fc60000000000 */
[----:B------:R0:W-:Y:S01]  /*ada0*/  @!P3 STG.E.U8 desc[UR22][R26.64+0xc0], R3 ;  /* 0x0000c0031a00b986 */ /* 0x0001e2000c101116 */
[----:B------:R-:W-:Y:S05]  /*adb0*/  @P2 BRA `(.L_x_239) ;  /* 0x0000000000042947 */ /* 0x000fea0003800000 */
[----:B------:R2:W5:Y:S02]  /*adc0*/  LDG.E.U8 R0, desc[UR22][R30.64+0xc1] ;  /* 0x0000c1161e007981 */ /* 0x000564000c1e1100 */
.L_x_239:
[----:B------:R-:W-:Y:S05]  /*add0*/  BSYNC B1 ;  /* 0x0000000000017941 */ /* 0x000fea0003800000 */
.L_x_238:
[----:B------:R-:W3:Y:S01]  /*ade0*/  LDL.LU R2, [R1+0x4] ;  /* 0x0000040001027983 */ /* 0x000ee20000300800 */
[----:B-----5:R-:W-:Y:S01]  /*adf0*/  LOP3.LUT R0, R0, 0xff, RZ, 0xc0, !PT ;  /* 0x000000ff00007812 */ /* 0x020fe200078ec0ff */
[----:B------:R-:W-:Y:S01]  /*ae00*/  BSSY B1, `(.L_x_240) ;  /* 0x000000b000017945 */ /* 0x000fe20003800000 */
[----:B------:R-:W-:Y:S02]  /*ae10*/  ISETP.LT.OR P3, PT, R34, 0xc9, !P0 ;  /* 0x000000c92200780c */ /* 0x000fe40004761670 */
[----:B------:R-:W-:-:S05]  /*ae20*/  F2FP.F16.E4M3.UNPACK_B R0, R0 ;  /* 0x00000000ff00723e */ /* 0x000fca00020006ff */
[----:B------:R-:W-:-:S05]  /*ae30*/  HADD2.F32 R0, -RZ, R0.H0_H0 ;  /* 0x20000000ff007230 */ /* 0x000fca0000004100 */
[----:B------:R-:W-:-:S04]  /*ae40*/  FMUL R0, R0, UR27 ;  /* 0x0000001b00007c20 */ /* 0x000fc80008400000 */
[----:B---3--:R-:W-:-:S05]  /*ae50*/  FFMA R0, R2, UR26, R0 ;  /* 0x0000001a02007c23 */ /* 0x008fca0008000000 */
[----:B0-----:R-:W-:Y:S02]  /*ae60*/  F2FP.SATFINITE.E4M3.F32.PACK_AB_MERGE_C R3, RZ, R0, RZ ;  /* 0x00000000ff03723e */ /* 0x001fe400048070ff */
[----:B------:R-:W-:-:S03]  /*ae70*/  PRMT R0, RZ, 0x7610, R0 ;  /* 0x00007610ff007816 */ /* 0x000fc60000000000 */
[----:B------:R0:W-:Y:S01]  /*ae80*/  @!P2 STG.E.U8 desc[UR22][R26.64+0xc1], R3 ;  /* 0x0000c1031a00a986 */ /* 0x0001e2000c101116 */
[----:B------:R-:W-:Y:S05]  /*ae90*/  @P3 BRA `(.L_x_241) ;  /* 0x0000000000043947 */ /* 0x000fea0003800000 */
[----:B------:R3:W5:Y:S02]  /*aea0*/  LDG.E.U8 R0, desc[UR22][R28.64+0xc8] ;  /* 0x0000c8161c007981 */ /* 0x000764000c1e1100 */
.L_x_241:
[----:B------:R-:W-:Y:S05]  /*aeb0*/  BSYNC B1 ;  /* 0x0000000000017941 */ /* 0x000fea0003800000 */
.L_x_240:
[----:B------:R-:W2:Y:S01]  /*aec0*/  LDL.LU R2, [R1+0x8] ;  /* 0x0000080001027983 */ /* 0x000ea20000300800 */
        /* <DEDUP_REMOVED lines=12> */
.L_x_243:
[----:B------:R-:W-:Y:S05]  /*af90*/  BSYNC B1 ;  /* 0x0000000000017941 */ /* 0x000fea0003800000 */
.L_x_242:
        /* <DEDUP_REMOVED lines=13> */
.L_x_245:
[----:B------:R-:W-:Y:S05]  /*b070*/  BSYNC B1 ;  /* 0x0000000000017941 */ /* 0x000fea0003800000 */
.L_x_244:
        /* <DEDUP_REMOVED lines=13> */
.L_x_247:
[----:B------:R-:W-:Y:S05]  /*b150*/  BSYNC B1 ;  /* 0x0000000000017941 */ /* 0x000fea0003800000 */
.L_x_246:
        /* <DEDUP_REMOVED lines=13> */
.L_x_249:
[----:B------:R-:W-:Y:S05]  /*b230*/  BSYNC B1 ;  /* 0x0000000000017941 */ /* 0x000fea0003800000 */
.L_x_248:
        /* <DEDUP_REMOVED lines=13> */
.L_x_251:
[----:B------:R-:W-:Y:S05]  /*b310*/  BSYNC B1 ;  /* 0x0000000000017941 */ /* 0x000fea0003800000 */
.L_x_250:
        /* <DEDUP_REMOVED lines=13> */
.L_x_253:
[----:B------:R-:W-:Y:S05]  /*b3f0*/  BSYNC B1 ;  /* 0x0000000000017941 */ /* 0x000fea0003800000 */
.L_x_252:
        /* <DEDUP_REMOVED lines=13> */
.L_x_255:
[----:B------:R-:W-:Y:S05]  /*b4d0*/  BSYNC B1 ;  /* 0x0000000000017941 */ /* 0x000fea0003800000 */
.L_x_254:
        /* <DEDUP_REMOVED lines=13> */
.L_x_257:
[----:B------:R-:W-:Y:S05]  /*b5b0*/  BSYNC B1 ;  /* 0x0000000000017941 */ /* 0x000fea0003800000 */
.L_x_256:
        /* <DEDUP_REMOVED lines=13> */
.L_x_259:
[----:B------:R-:W-:Y:S05]  /*b690*/  BSYNC B1 ;  /* 0x0000000000017941 */ /* 0x000fea0003800000 */
.L_x_258:
        /* <DEDUP_REMOVED lines=13> */
.L_x_261:
[----:B------:R-:W-:Y:S05]  /*b770*/  BSYNC B1 ;  /* 0x0000000000017941 */ /* 0x000fea0003800000 */
.L_x_260:
        /* <DEDUP_REMOVED lines=13> */
.L_x_263:
[----:B------:R-:W-:Y:S05]  /*b850*/  BSYNC B1 ;  /* 0x0000000000017941 */ /* 0x000fea0003800000 */
.L_x_262:
        /* <DEDUP_REMOVED lines=13> */
.L_x_265:
[----:B------:R-:W-:Y:S05]  /*b930*/  BSYNC B1 ;  /* 0x0000000000017941 */ /* 0x000fea0003800000 */
.L_x_264:
        /* <DEDUP_REMOVED lines=13> */
.L_x_267:
[----:B------:R-:W-:Y:S05]  /*ba10*/  BSYNC B1 ;  /* 0x0000000000017941 */ /* 0x000fea0003800000 */
.L_x_266:
        /* <DEDUP_REMOVED lines=13> */
.L_x_269:
[----:B------:R-:W-:Y:S05]  /*baf0*/  BSYNC B1 ;  /* 0x0000000000017941 */ /* 0x000fea0003800000 */
.L_x_268:
        /* <DEDUP_REMOVED lines=13> */
.L_x_271:
[----:B------:R-:W-:Y:S05]  /*bbd0*/  BSYNC B1 ;  /* 0x0000000000017941 */ /* 0x000fea0003800000 */
.L_x_270:
        /* <DEDUP_REMOVED lines=13> */
.L_x_273:
[----:B------:R-:W-:Y:S05]  /*bcb0*/  BSYNC B1 ;  /* 0x0000000000017941 */ /* 0x000fea0003800000 */
.L_x_272:
        /* <DEDUP_REMOVED lines=13> */
.L_x_275:
[----:B------:R-:W-:Y:S05]  /*bd90*/  BSYNC B1 ;  /* 0x0000000000017941 */ /* 0x000fea0003800000 */
.L_x_274:
        /* <DEDUP_REMOVED lines=13> */
.L_x_277:
[----:B------:R-:W-:Y:S05]  /*be70*/  BSYNC B1 ;  /* 0x0000000000017941 */ /* 0x000fea0003800000 */
.L_x_276:
        /* <DEDUP_REMOVED lines=13> */
.L_x_279:
[----:B------:R-:W-:Y:S05]  /*bf50*/  BSYNC B1 ;  /* 0x0000000000017941 */ /* 0x000fea0003800000 */
.L_x_278:
        /* <DEDUP_REMOVED lines=13> */
.L_x_281:
[----:B------:R-:W-:Y:S05]  /*c030*/  BSYNC B1 ;  /* 0x0000000000017941 */ /* 0x000fea0003800000 */
.L_x_280:
        /* <DEDUP_REMOVED lines=13> */
.L_x_283:
[----:B------:R-:W-:Y:S05]  /*c110*/  BSYNC B1 ;  /* 0x0000000000017941 */ /* 0x000fea0003800000 */
.L_x_282:
        /* <DEDUP_REMOVED lines=13> */
.L_x_285:
[----:B------:R-:W-:Y:S05]  /*c1f0*/  BSYNC B1 ;  /* 0x0000000000017941 */ /* 0x000fea0003800000 */
.L_x_284:
        /* <DEDUP_REMOVED lines=13> */
.L_x_287:
[----:B------:R-:W-:Y:S05]  /*c2d0*/  BSYNC B1 ;  /* 0x0000000000017941 */ /* 0x000fea0003800000 */
.L_x_286:
        /* <DEDUP_REMOVED lines=13> */
.L_x_289:
[----:B------:R-:W-:Y:S05]  /*c3b0*/  BSYNC B1 ;  /* 0x0000000000017941 */ /* 0x000fea0003800000 */
.L_x_288:
        /* <DEDUP_REMOVED lines=13> */
.L_x_291:
[----:B------:R-:W-:Y:S05]  /*c490*/  BSYNC B1 ;  /* 0x0000000000017941 */ /* 0x000fea0003800000 */
.L_x_290:
        /* <DEDUP_REMOVED lines=13> */
.L_x_293:
[----:B------:R-:W-:Y:S05]  /*c570*/  BSYNC B1 ;  /* 0x0000000000017941 */ /* 0x000fea0003800000 */
.L_x_292:
        /* <DEDUP_REMOVED lines=13> */
.L_x_295:
[----:B------:R-:W-:Y:S05]  /*c650*/  BSYNC B1 ;  /* 0x0000000000017941 */ /* 0x000fea0003800000 */
.L_x_294:
[----:B------:R-:W-:Y:S05]  /*c660*/  @P1 BRA `(.L_x_296) ;  /* 0x0000002000a41947 */ /* 0x000fea0003800000 */
[----:B------:R-:W2:Y:S01]  /*c670*/  LDL.LU R2, [R1+0x74] ;  /* 0x0000740001027983 */ /* 0x000ea20000300800 */
[----:B-----5:R-:W-:-:S04]  /*c680*/  LOP3.LUT R0, R0, 0xff, RZ, 0xc0, !PT ;  /* 0x000000ff00007812 */ /* 0x020fc800078ec0ff */
[----:B------:R-:W-:-:S05]  /*c690*/  F2FP.F16.E4M3.UNPACK_B R0, R0 ;  /* 0x00000000ff00723e */ /* 0x000fca00020006ff */
[----:B------:R-:W-:-:S05]  /*c6a0*/  HADD2.F32 R0, -RZ, R0.H0_H0 ;  /* 0x20000000ff007230 */ /* 0x000fca0000004100 */
[----:B------:R-:W-:-:S04]  /*c6b0*/  FMUL R0, R0, UR27 ;  /* 0x0000001b00007c20 */ /* 0x000fc80008400000 */
[----:B--2---:R-:W-:-:S05]  /*c6c0*/  FFMA R0, R2, UR26, R0 ;  /* 0x0000001a02007c23 */ /* 0x004fca0008000000 */
[----:B0-----:R-:W-:-:S05]  /*c6d0*/  F2FP.SATFINITE.E4M3.F32.PACK_AB_MERGE_C R3, RZ, R0, RZ ;  /* 0x00000000ff03723e */ /* 0x001fca00048070ff */
[----:B------:R0:W-:Y:S01]  /*c6e0*/  STG.E.U8 desc[UR22][R26.64+0xf9], R3 ;  /* 0x0000f9031a007986 */ /* 0x0001e2000c101116 */
[----:B------:R-:W-:Y:S05]  /*c6f0*/  BRA `(.L_x_296) ;  /* 0x0000002000807947 */ /* 0x000fea0003800000 */
.L_x_39:
[----:B------:R-:W-:Y:S01]  /*c700*/  ISETP.GE.AND P1, PT, R39, 0x1, PT ;  /* 0x000000012700780c */ /* 0x000fe20003f26270 */
[----:B------:R-:W-:Y:S01]  /*c710*/  FMUL R225, R225, UR26 ;  /* 0x0000001ae1e17c20 */ /* 0x000fe20008400000 */
[----:B------:R-:W2:Y:S01]  /*c720*/  LDL.LU R227, [R1+0x14] ;  /* 0x0000140001e37983 */ /* 0x000ea20000300800 */
[----:B------:R-:W-:Y:S01]  /*c730*/  FMUL R226, R226, UR26 ;  /* 0x0000001ae2e27c20 */ /* 0x000fe20008400000 */
[C---:B------:R-:W-:Y:S02]  /*c740*/  ISETP.LT.OR P3, PT, R34.reuse, 0x2, !P1 ;  /* 0x000000022200780c */ /* 0x040fe40004f61670 */
[----:B------:R-:W-:Y:S02]  /*c750*/  ISETP.LT.OR P2, PT, R34, 0x1, !P1 ;  /* 0x000000012200780c */ /* 0x000fe40004f41670 */
[----:B------:R-:W-:Y:S01]  /*c760*/  F2FP.SATFINITE.E4M3.F32.PACK_AB_MERGE_C R225, RZ, R225, RZ ;  /* 0x000000e1ffe1723e */ /* 0x000fe200048070ff */
[----:B------:R-:W-:Y:S01]  /*c770*/  FMUL R224, R224, UR26 ;  /* 0x0000001ae0e07c20 */ /* 0x000fe20008400000 */
[----:B------:R-:W-:-:S02]  /*c780*/  F2FP.SATFINITE.E4M3.F32.PACK_AB_MERGE_C R29, RZ, R226, RZ ;  /* 0x000000e2ff1d723e */ /* 0x000fc400048070ff */
[----:B------:R-:W-:Y:S01]  /*c790*/  ISETP.GE.AND P0, PT, R39, 0x9, PT ;  /* 0x000000092700780c */ /* 0x000fe20003f06270 */
[----:B------:R-:W-:Y:S01]  /*c7a0*/  FMUL R222, R222, UR26 ;  /* 0x0000001adede7c20 */ /* 0x000fe20008400000 */
[----:B------:R-:W3:Y:S01]  /*c7b0*/  LDL.LU R226, [R1+0x10] ;  /* 0x0000100001e27983 */ /* 0x000ee20000300800 */
[C---:B------:R-:W-:Y:S02]  /*c7c0*/  ISETP.LT.OR P6, PT, R34.reuse, 0xa, !P1 ;  /* 0x0000000a2200780c */ /* 0x040fe40004fc1670 */
[C---:B------:R-:W-:Y:S01]  /*c7d0*/  ISETP.LT.OR P4, PT, R34.reuse, 0x2, !P0 ;  /* 0x000000022200780c */ /* 0x040fe20004781670 */
[----:B------:R0:W-:Y:S01]  /*c7e0*/  @!P3 STG.E.U8 desc[UR22][R24.64+0x1], R225 ;  /* 0x000001e11800b986 */ /* 0x0001e2000c101116 */
[----:B------:R-:W-:Y:S01]  /*c7f0*/  ISETP.LT.OR P3, PT, R34, 0x1, !P0 ;  /* 0x000000012200780c */ /* 0x000fe20004761670 */
[----:B------:R-:W-:Y:S02]  /*c800*/  FMUL R223, R223, UR26 ;  /* 0x0000001adfdf7c20 */ /* 0x000fe40008400000 */
[----:B------:R4:W-:Y:S01]  /*c810*/  @!P2 STG.E.U8 desc[UR22][R24.64], R29 ;  /* 0x0000001d1800a986 */ /* 0x0009e2000c101116 */
[----:B------:R-:W-:Y:S01]  /*c820*/  F2FP.SATFINITE.E4M3.F32.PACK_AB_MERGE_C R31, RZ, R222, RZ ;  /* 0x000000deff1f723e */ /* 0x000fe200048070ff */
[----:B------:R-:W-:-:S02]  /*c830*/  FMUL R221, R221, UR26 ;  /* 0x0000001adddd7c20 */ /* 0x000fc40008400000 */
[----:B0-----:R-:W2:Y:S01]  /*c840*/  LDL.LU R225, [R1+0xc] ;  /* 0x00000c0001e17983 */ /* 0x001ea20000300800 */
[C---:B------:R-:W-:Y:S02]  /*c850*/  ISETP.LT.OR P5, PT, R34.reuse, 0x9, !P1 ;  /* 0x000000092200780c */ /* 0x040fe40004fa1670 */
[----:B----4-:R-:W-:Y:S02]  /*c860*/  F2FP.SATFINITE.E4M3.F32.PACK_AB_MERGE_C R29, RZ, R224, RZ ;  /* 0x000000e0ff1d723e */ /* 0x010fe400048070ff */
[----:B------:R-:W4:Y:S01]  /*c870*/  LDL.LU R224, [R1+0x8] ;  /* 0x0000080001e07983 */ /* 0x000f220000300800 */
[----:B------:R-:W-:Y:S02]  /*c880*/  F2FP.SATFINITE.E4M3.F32.PACK_AB_MERGE_C R223, RZ, R223, RZ ;  /* 0x000000dfffdf723e */ /* 0x000fe400048070ff */
[----:B------:R-:W-:Y:S01]  /*c890*/  ISETP.LT.OR P2, PT, R34, 0x9, !P0 ;  /* 0x000000092200780c */ /* 0x000fe20004741670 */
[----:B------:R-:W3:Y:S01]  /*c8a0*/  LDL.LU R222, [R1] ;  /* 0x0000000001de7983 */ /* 0x000ee20000300800 */
[----:B------:R-:W-:-:S03]  /*c8b0*/  F2FP.SATFINITE.E4M3.F32.PACK_AB_MERGE_C R221, RZ, R221, RZ ;  /* 0x000000ddffdd723e */ /* 0x000fc600048070ff */
[----:B------:R-:W-:Y:S04]  /*c8c0*/  @!P3 STG.E.U8 desc[UR22][R26.64], R29 ;  /* 0x0000001d1a00b986 */ /* 0x000fe8000c101116 */
[----:B------:R-:W-:Y:S04]  /*c8d0*/  @!P4 STG.E.U8 desc[UR22][R26.64+0x1], R223 ;  /* 0x000001df1a00c986 */ /* 0x000fe8000c101116 */
[----:B------:R0:W-:Y:S04]  /*c8e0*/  @!P6 STG.E.U8 desc[UR22][R24.64+0x9], R221 ;  /* 0x000009dd1800e986 */ /* 0x0001e8000c101116 */
[----:B0-----:R-:W2:Y:S01]  /*c8f0*/  LDL.LU R221, [R1+0x4] ;  /* 0x0000040001dd7983 */ /* 0x001ea20000300800 */
[----:B------:R-:W-:-:S05]  /*c900*/  FMUL R220, R220, UR26 ;  /* 0x0000001adcdc7c20 */ /* 0x000fca0008400000 */
[----:B------:R-:W-:Y:S01]  /*c910*/  F2FP.SATFINITE.E4M3.F32.PACK_AB_MERGE_C R33, RZ, R220, RZ ;  /* 0x000000dcff21723e */ /* 0x000fe200048070ff */
[----:B------:R0:W-:Y:S01]  /*c920*/  @!P5 STG.E.U8 desc[UR22][R24.64+0x8], R31 ;  /* 0x0000081f1800d986 */ /* 0x0001e2000c101116 */
[C---:B------:R-:W-:Y:S02]  /*c930*/  ISETP.LT.OR P3, PT, R34.reuse, 0xa, !P0 ;  /* 0x0000000a2200780c */ /* 0x040fe40004761670 */
[C---:B------:R-:W-:Y:S01]  /*c940*/  ISETP.LT.OR P4, PT, R34.reuse, 0x12, !P1 ;  /* 0x000000122200780c */ /* 0x040fe20004f81670 */
[----:B------:R-:W-:Y:S01]  /*c950*/  @!P2 STG.E.U8 desc[UR22][R26.64+0x8], R33 ;  /* 0x000008211a00a986 */ /* 0x000fe2000c101116 */
[C---:B------:R-:W-:Y:S01]  /*c960*/  ISETP.LT.OR P2, PT, R34.reuse, 0x11, !P1 ;  /* 0x000000112200780c */ /* 0x040fe20004f41670 */
[----:B------:R-:W-:Y:S01]  /*c970*/  FMUL R219, R219, UR26 ;  /* 0x0000001adbdb7c20 */ /* 0x000fe20008400000 */
[----:B------:R-:W-:Y:S01]  /*c980*/  ISETP.LT.OR P5, PT, R34, 0x11, !P0 ;  /* 0x000000112200780c */ /* 0x000fe200047a1670 */
[----:B------:R-:W-:Y:S01]  /*c990*/  FMUL R218, R218, UR26 ;  /* 0x0000001adada7c20 */ /* 0x000fe20008400000 */
[----:B------:R-:W-:Y:S01]  /*c9a0*/  ISETP.LT.OR P6, PT, R34, 0x12, !P0 ;  /* 0x000000122200780c */ /* 0x000fe200047c1670 */
[----:B------:R-:W-:Y:S01]  /*c9b0*/  FMUL R217, R217, UR26 ;  /* 0x0000001ad9d97c20 */ /* 0x000fe20008400000 */
[----:B------:R-:W-:Y:S01]  /*c9c0*/  FMUL R216, R216, UR26 ;  /* 0x0000001ad8d87c20 */ /* 0x000fe20008400000 */
[----:B------:R-:W-:Y:S01]  /*c9d0*/  FMUL R215, R215, UR26 ;  /* 0x0000001ad7d77c20 */ /* 0x000fe20008400000 */
[----:B------:R-:W-:Y:S01]  /*c9e0*/  F2FP.SATFINITE.E4M3.F32.PACK_AB_MERGE_C R219, RZ, R219, RZ ;  /* 0x000000dbffdb723e */ /* 0x000fe200048070ff */
[----:B------:R-:W-:Y:S01]  /*c9f0*/  FMUL R214, R214, UR26 ;  /* 0x0000001ad6d67c20 */ /* 0x000fe20008400000 */
[----:B------:R-:W-:Y:S01]  /*ca00*/  F2FP.SATFINITE.E4M3.F32.PACK_AB_MERGE_C R29, RZ, R218, RZ ;  /* 0x000000daff1d723e */ /* 0x000fe200048070ff */
[----:B------:R-:W-:Y:S01]  /*ca10*/  FMUL R213, R213, UR26 ;  /* 0x0000001ad5d57c20 */ /* 0x000fe20008400000 */
[----:B------:R-:W-:Y:S01]  /*ca20*/  F2FP.SATFINITE.E4M3.F32.PACK_AB_MERGE_C R217, RZ, R217, RZ ;  /* 0x000000d9ffd9723e */ /* 0x000fe200048070ff */
[----:B------:R-:W-:Y:S01]  /*ca30*/  FMUL R212, R212, UR26 ;  /* 0x0000001ad4d47c20 */ /* 0x000fe20008400000 */
[----:B0-----:R-:W-:Y:S01]  /*ca40*/  F2FP.SATFINITE.E4M3.F32.PACK_AB_MERGE_C R31, RZ, R216, RZ ;  /* 0x000000d8ff1f723e */ /* 0x001fe200048070ff */
[----:B------:R-:W-:Y:S01]  /*ca50*/  FMUL R211, R211, UR26 ;  /* 0x0000001ad3d37c20 */ /* 0x000fe20008400000 */
[----:B------:R-:W-:Y:S01]  /*ca60*/  F2FP.SATFINITE.E4M3.F32.PACK_AB_MERGE_C R215, RZ, R215, RZ ;  /* 0x000000d7ffd7723e */ /* 0x000fe200048070ff */
[----:B------:R-:W-:Y:S01]  /*ca70*/  @!P3 STG.E.U8 desc[UR22][R26.64+0x9], R219 ;  /* 0x000009db1a00b986 */ /* 0x000fe2000c101116 */
[----:B------:R-:W-:-:S03]  /*ca80*/  ISETP.LT.OR P3, PT, R34, 0x19, !P1 ;  /* 0x000000192200780c */ /* 0x000fc60004f61670 */
[----:B------:R0:W-:Y:S01]  /*ca90*/  @!P2 STG.E.U8 desc[UR22][R24.64+0x10], R29 ;  /* 0x0000101d1800a986 */ /* 0x0001e2000c101116 */
[----:B------:R-:W-:-:S03]  /*caa0*/  ISETP.LT.OR P2, PT, R34, 0x21, !P1 ;  /* 0x000000212200780c */ /* 0x000fc60004f41670 */
[----:B------:R-:W-:Y:S01]  /*cab0*/  @!P4 STG.E.U8 desc[UR22][R24.64+0x11], R217 ;  /* 0x000011d91800c986 */ /* 0x000fe2000c101116 */
[----:B------:R-:W-:-:S03]  /*cac0*/  ISETP.LT.OR P4, PT, R34, 0x1a, !P1 ;  /* 0x0000001a2200780c */ /* 0x000fc60004f81670 */
[----:B------:R1:W-:Y:S01]  /*cad0*/  @!P5 STG.E.U8 desc[UR22][R26.64+0x10], R31 ;  /* 0x0000101f1a00d986 */ /* 0x0003e2000c101116 */
[----:B------:R-:W-:-:S03]  /*cae0*/  ISETP.LT.OR P5, PT, R34, 0x19, !P0 ;  /* 0x000000192200780c */ /* 0x000fc600047a1670 */
[----:B------:R-:W-:Y:S01]  /*caf0*/  @!P6 STG.E.U8 desc[UR22][R26.64+0x11], R215 ;  /* 0x000011d71a00e986 */ /* 0x000fe2000c101116 */
[----:B------:R-:W-:Y:S01]  /*cb00*/  ISETP.LT.OR P6, PT, R34, 0x1a, !P0 ;  /* 0x0000001a2200780c */ /* 0x000fe200047c1670 */
[----:B------:R-:W-:Y:S01]  /*cb10*/  FMUL R210, R210, UR26 ;  /* 0x0000001ad2d27c20 */ /* 0x000fe20008400000 */
[----:B0-----:R-:W-:Y:S01]  /*cb20*/  F2FP.SATFINITE.E4M3.F32.PACK_AB_MERGE_C R29, RZ, R214, RZ ;  /* 0x000000d6ff1d723e */ /* 0x001fe200048070ff */
[----:B------:R-:W-:Y:S01]  /*cb30*/  FMUL R209, R209, UR26 ;  /* 0x0000001ad1d17c20 */ /* 0x000fe20008400000 */
[----:B------:R-:W-:Y:S01]  /*cb40*/  F2FP.SATFINITE.E4M3.F32.PACK_AB_MERGE_C R213, RZ, R213, RZ ;  /* 0x000000d5ffd5723e */ /* 0x000fe200048070ff */
[----:B------:R-:W-:Y:S01]  /*cb50*/  FMUL R208, R208, UR26 ;  /* 0x0000001ad0d07c20 */ /* 0x000fe20008400000 */
[----:B------:R-:W-:Y:S01]  /*cb60*/  F2FP.SATFINITE.E4M3.F32.PACK_AB_MERGE_C R211, RZ, R211, RZ ;  /* 0x000000d3ffd3723e */ /* 0x000fe200048070ff */
[----:B------:R-:W-:Y:S01]  /*cb70*/  FMUL R207, R207, UR26 ;  /* 0x0000001acfcf7c20 */ /* 0x000fe20008400000 */
[----:B-1----:R-:W-:Y:S01]  /*cb80*/  F2FP.SATFINITE.E4M3.F32.PACK_AB_MERGE_C R31, RZ, R212, RZ ;  /* 0x000000d4ff1f723e */ /* 0x002fe200048070ff */
[----:B------:R-:W-:Y:S01]  /*cb90*/  FMUL R206, R206, UR26 ;  /* 0x0000001acece7c20 */ /* 0x000fe20008400000 */
[----:B------:R-:W-:Y:S01]  /*cba0*/  F2FP.SATFINITE.E4M3.F32.PACK_AB_MERGE_C R33, RZ, R210, RZ ;  /* 0x000000d2ff21723e */ /* 0x000fe200048070ff */
[----:B------:R0:W-:Y:S01]  /*cbb0*/  @!P3 STG.E.U8 desc[UR22][R24.64+0x18], R29 ;  /* 0x0000181d1800b986 */ /* 0x0001e2000c101116 */
[----:B------:R-:W-:-:S03]  /*cbc0*/  ISETP.LT.OR P3, PT, R34, 0x22, !P1 ;  /* 0x000000222200780c */ /* 0x000fc60004f61670 */
[----:B------:R-:W-:Y:S01]  /*cbd0*/  @!P4 STG.E.U8 desc[UR22][R24.64+0x19], R213 ;  /* 0x000019d51800c986 */ /* 0x000fe2000c101116 */
[----:B------:R-:W-:-:S03]  /*cbe0*/  ISETP.LT.OR P4, PT, R34, 0x22, !P0 ;  /* 0x000000222200780c */ /* 0x000fc60004781670 */
[----:B------:R1:W-:Y:S01]  /*cbf0*/  @!P5 STG.E.U8 desc[UR22][R26.64+0x18], R31 ;  /* 0x0000181f1a00d986 */ /* 0x0003e2000c101116 */
[----:B------:R-:W-:-:S03]  /*cc00*/  ISETP.LT.OR P5, PT, R34, 0x29, !P1 ;  /* 0x000000292200780c */ /* 0x000fc60004fa1670 */
[----:B------:R-:W-:Y:S01]  /*cc10*/  @!P6 STG.E.U8 desc[UR22][R26.64+0x19], R211 ;  /* 0x000019d31a00e986 */ /* 0x000fe2000c101116 */
[----:B------:R-:W-:-:S03]  /*cc20*/  ISETP.LT.OR P6, PT, R34, 0x2a, !P1 ;  /* 0x0000002a2200780c */ /* 0x000fc60004fc1670 */
[----:B------:R-:W-:Y:S01]  /*cc30*/  @!P2 STG.E.U8 desc[UR22][R24.64+0x20], R33 ;  /* 0x000020211800a986 */ /* 0x000fe2000c101116 */
[----:B------:R-:W-:Y:S01]  /*cc40*/  ISETP.LT.OR P2, PT, R34, 0x21, !P0 ;  /* 0x000000212200780c */ /* 0x000fe20004741670 */
[----:B------:R-:W-:Y:S01]  /*cc50*/  FMUL R205, R205, UR26 ;  /* 0x0000001acdcd7c20 */ /* 0x000fe20008400000 */
[----:B------:R-:W-:Y:S01]  /*cc60*/  F2FP.SATFINITE.E4M3.F32.PACK_AB_MERGE_C R209, RZ, R209, RZ ;  /* 0x000000d1ffd1723e */ /* 0x000fe200048070ff */
[----:B------:R-:W-:Y:S01]  /*cc70*/  FMUL R204, R204, UR26 ;  /* 0x0000001acccc7c20 */ /* 0x000fe20008400000 */
[----:B0-----:R-:W-:Y:S01]  /*cc80*/  F2FP.SATFINITE.E4M3.F32.PACK_AB_MERGE_C R29, RZ, R208, RZ ;  /* 0x000000d0ff1d723e */ /* 0x001fe200048070ff */
[----:B------:R-:W-:Y:S01]  /*cc90*/  FMUL R203, R203, UR26 ;  /* 0x0000001acbcb7c20 */ /* 0x000fe20008400000 */
[----:B------:R-:W-:Y:S01]  /*cca0*/  F2FP.SATFINITE.E4M3.F32.PACK_AB_MERGE_C R207, RZ, R207, RZ ;  /* 0x000000cfffcf723e */ /* 0x000fe200048070ff */
[----:B------:R-:W-:Y:S01]  /*ccb0*/  FMUL R202, R202, UR26 ;  /* 0x0000001acaca7c20 */ /* 0x000fe20008400000 */
[----:B-1----:R-:W-:Y:S01]  /*ccc0*/  F2FP.SATFINITE.E4M3.F32.PACK_AB_MERGE_C R31, RZ, R206, RZ ;  /* 0x000000ceff1f723e */ /* 0x002fe200048070ff */
        /* <DEDUP_REMOVED lines=233> */
[----:B------:R-:W-:Y:S01]  /*db60*/  F2FP.SATFINITE.E4M3.F32.PACK_AB_MERGE_C R21, RZ, R21, RZ ;  /* 0x00000015ff15723e */ /* 0x000fe200048070ff */
[----:B------:R-:W-:Y:S01]  /*db70*/  FMUL R16, R16, UR26 ;  /* 0x0000001a10107c20 */ /* 0x000fe20008400000 */
[----:B------:R-:W-:Y:S01]  /*db80*/  F2FP.SATFINITE.E4M3.F32.PACK_AB_MERGE_C R19, RZ, R19, RZ ;  /* 0x00000013ff13723e */ /* 0x000fe200048070ff */
[----:B------:R-:W-:Y:S01]  /*db90*/  FMUL R15, R15, UR26 ;  /* 0x0000001a0f0f7c20 */ /* 0x000fe20008400000 */
[----:B0-----:R-:W-:Y:S01]  /*dba0*/  F2FP.SATFINITE.E4M3.F32.PACK_AB_MERGE_C R29, RZ, R18, RZ ;  /* 0x00000012ff1d723e */ /* 0x001fe200048070ff */
[----:B------:R-:W-:Y:S01]  /*dbb0*/  FMUL R14, R14, UR26 ;  /* 0x0000001a0e0e7c20 */ /* 0x000fe20008400000 */
[----:B-1----:R-:W-:Y:S01]  /*dbc0*/  F2FP.SATFINITE.E4M3.F32.PACK_AB_MERGE_C R23, RZ, R20, RZ ;  /* 0x00000014ff17723e */ /* 0x002fe200048070ff */
[----:B------:R-:W-:Y:S01]  /*dbd0*/  @!P3 STG.E.U8 desc[UR22][R24.64+0x99], R21 ;  /* 0x000099151800b986 */ /* 0x000fe2000c101116 */
[----:B------:R-:W-:-:S02]  /*dbe0*/  F2FP.SATFINITE.E4M3.F32.PACK_AB_MERGE_C R17, RZ, R17, RZ ;  /* 0x00000011ff11723e */ /* 0x000fc400048070ff */
[C---:B------:R-:W-:Y:S01]  /*dbf0*/  ISETP.LT.OR P3, PT, R34.reuse, 0xa1, !P0 ;  /* 0x000000a12200780c */ /* 0x040fe20004761670 */
[----:B------:R0:W-:Y:S01]  /*dc00*/  @!P4 STG.E.U8 desc[UR22][R26.64+0x99], R19 ;  /* 0x000099131a00c986 */ /* 0x0001e2000c101116 */
[----:B------:R-:W-:-:S03]  /*dc10*/  ISETP.LT.OR P4, PT, R34, 0xa2, !P0 ;  /* 0x000000a22200780c */ /* 0x000fc60004781670 */
[----:B------:R-:W-:Y:S01]  /*dc20*/  @!P2 STG.E.U8 desc[UR22][R26.64+0x98], R23 ;  /* 0x000098171a00a986 */ /* 0x000fe2000c101116 */
[----:B------:R-:W-:-:S03]  /*dc30*/  ISETP.LT.OR P2, PT, R34, 0xa9, !P0 ;  /* 0x000000a92200780c */ /* 0x000fc60004741670 */
[----:B------:R-:W-:Y:S01]  /*dc40*/  @!P5 STG.E.U8 desc[UR22][R24.64+0xa0], R29 ;  /* 0x0000a01d1800d986 */ /* 0x000fe2000c101116 */
[----:B------:R-:W-:-:S03]  /*dc50*/  ISETP.LT.OR P5, PT, R34, 0xa9, !P1 ;  /* 0x000000a92200780c */ /* 0x000fc60004fa1670 */
[----:B------:R1:W-:Y:S01]  /*dc60*/  @!P6 STG.E.U8 desc[UR22][R24.64+0xa1], R17 ;  /* 0x0000a1111800e986 */ /* 0x0003e2000c101116 */
[----:B------:R-:W-:Y:S01]  /*dc70*/  ISETP.LT.OR P6, PT, R34, 0xaa, !P1 ;  /* 0x000000aa2200780c */ /* 0x000fe20004fc1670 */
[----:B------:R-:W-:Y:S01]  /*dc80*/  FMUL R13, R13, UR26 ;  /* 0x0000001a0d0d7c20 */ /* 0x000fe20008400000 */
[----:B0-----:R-:W-:Y:S01]  /*dc90*/  F2FP.SATFINITE.E4M3.F32.PACK_AB_MERGE_C R19, RZ, R16, RZ ;  /* 0x00000010ff13723e */ /* 0x001fe200048070ff */
[----:B------:R-:W-:Y:S01]  /*dca0*/  FMUL R12, R12, UR26 ;  /* 0x0000001a0c0c7c20 */ /* 0x000fe20008400000 */
[----:B------:R-:W-:Y:S01]  /*dcb0*/  F2FP.SATFINITE.E4M3.F32.PACK_AB_MERGE_C R15, RZ, R15, RZ ;  /* 0x0000000fff0f723e */ /* 0x000fe200048070ff */
[----:B------:R-:W-:Y:S01]  /*dcc0*/  FMUL R11, R11, UR26 ;  /* 0x0000001a0b0b7c20 */ /* 0x000fe20008400000 */
[----:B------:R-:W-:Y:S01]  /*dcd0*/  F2FP.SATFINITE.E4M3.F32.PACK_AB_MERGE_C R13, RZ, R13, RZ ;  /* 0x0000000dff0d723e */ /* 0x000fe200048070ff */
[----:B------:R-:W-:Y:S01]  /*dce0*/  @!P3 STG.E.U8 desc[UR22][R26.64+0xa0], R19 ;  /* 0x0000a0131a00b986 */ /* 0x000fe2000c101116 */
[----:B------:R-:W-:Y:S02]  /*dcf0*/  F2FP.SATFINITE.E4M3.F32.PACK_AB_MERGE_C R21, RZ, R12, RZ ;  /* 0x0000000cff15723e */ /* 0x000fe400048070ff */
[----:B-1----:R-:W-:Y:S01]  /*dd00*/  F2FP.SATFINITE.E4M3.F32.PACK_AB_MERGE_C R17, RZ, R14, RZ ;  /* 0x0000000eff11723e */ /* 0x002fe200048070ff */
[----:B------:R-:W-:Y:S01]  /*dd10*/  @!P4 STG.E.U8 desc[UR22][R26.64+0xa1], R15 ;  /* 0x0000a10f1a00c986 */ /* 0x000fe2000c101116 */
[----:B------:R-:W-:-:S02]  /*dd20*/  ISETP.LT.OR P3, PT, R34, 0xaa, !P0 ;  /* 0x000000aa2200780c */ /* 0x000fc40004761670 */
[----:B------:R-:W-:Y:S01]  /*dd30*/  ISETP.LT.OR P4, PT, R34, 0xb2, !P1 ;  /* 0x000000b22200780c */ /* 0x000fe20004f81670 */
[----:B------:R-:W-:Y:S01]  /*dd40*/  @!P5 STG.E.U8 desc[UR22][R24.64+0xa8], R17 ;  /* 0x0000a8111800d986 */ /* 0x000fe2000c101116 */
[----:B------:R-:W-:-:S03]  /*dd50*/  FMUL R9, R9, UR26 ;  /* 0x0000001a09097c20 */ /* 0x000fc60008400000 */
[----:B------:R0:W-:Y:S01]  /*dd60*/  @!P6 STG.E.U8 desc[UR22][R24.64+0xa9], R13 ;  /* 0x0000a90d1800e986 */ /* 0x0001e2000c101116 */
[----:B------:R-:W-:-:S03]  /*dd70*/  ISETP.LT.OR P5, PT, R34, 0xb1, !P0 ;  /* 0x000000b12200780c */ /* 0x000fc600047a1670 */
[----:B------:R-:W-:Y:S01]  /*dd80*/  @!P2 STG.E.U8 desc[UR22][R26.64+0xa8], R21 ;  /* 0x0000a8151a00a986 */ /* 0x000fe2000c101116 */
[C---:B------:R-:W-:Y:S02]  /*dd90*/  ISETP.LT.OR P2, PT, R34.reuse, 0xb1, !P1 ;  /* 0x000000b12200780c */ /* 0x040fe40004f41670 */
[----:B------:R-:W-:Y:S01]  /*dda0*/  ISETP.LT.OR P6, PT, R34, 0xb2, !P0 ;  /* 0x000000b22200780c */ /* 0x000fe200047c1670 */
[----:B------:R-:W-:Y:S01]  /*ddb0*/  FMUL R10, R10, UR26 ;  /* 0x0000001a0a0a7c20 */ /* 0x000fe20008400000 */
[----:B------:R-:W-:Y:S01]  /*ddc0*/  F2FP.SATFINITE.E4M3.F32.PACK_AB_MERGE_C R11, RZ, R11, RZ ;  /* 0x0000000bff0b723e */ /* 0x000fe200048070ff */
[----:B------:R-:W-:Y:S01]  /*ddd0*/  FMUL R8, R8, UR26 ;  /* 0x0000001a08087c20 */ /* 0x000fe20008400000 */
[----:B------:R-:W-:Y:S01]  /*dde0*/  FMUL R7, R7, UR26 ;  /* 0x0000001a07077c20 */ /* 0x000fe20008400000 */
[----:B------:R-:W-:Y:S01]  /*ddf0*/  F2FP.SATFINITE.E4M3.F32.PACK_AB_MERGE_C R9, RZ, R9, RZ ;  /* 0x00000009ff09723e */ /* 0x000fe200048070ff */
[----:B-----5:R-:W-:Y:S01]  /*de00*/  FMUL R5, R5, UR26 ;  /* 0x0000001a05057c20 */ /* 0x020fe20008400000 */
[----:B0-----:R-:W-:Y:S01]  /*de10*/  F2FP.SATFINITE.E4M3.F32.PACK_AB_MERGE_C R13, RZ, R10, RZ ;  /* 0x0000000aff0d723e */ /* 0x001fe200048070ff */
[----:B------:R-:W-:Y:S01]  /*de20*/  @!P3 STG.E.U8 desc[UR22][R26.64+0xa9], R11 ;  /* 0x0000a90b1a00b986 */ /* 0x000fe2000c101116 */
[----:B------:R-:W-:-:S02]  /*de30*/  F2FP.SATFINITE.E4M3.F32.PACK_AB_MERGE_C R15, RZ, R8, RZ ;  /* 0x00000008ff0f723e */ /* 0x000fc400048070ff */
[----:B------:R-:W-:Y:S01]  /*de40*/  F2FP.SATFINITE.E4M3.F32.PACK_AB_MERGE_C R7, RZ, R7, RZ ;  /* 0x00000007ff07723e */ /* 0x000fe200048070ff */
[----:B------:R-:W-:Y:S01]  /*de50*/  @!P4 STG.E.U8 desc[UR22][R24.64+0xb1], R9 ;  /* 0x0000b1091800c986 */ /* 0x000fe2000c101116 */
[----:B------:R-:W-:Y:S01]  /*de60*/  ISETP.LT.OR P4, PT, R34, 0xba, !P1 ;  /* 0x000000ba2200780c */ /* 0x000fe20004f81670 */
[----:B------:R-:W-:Y:S01]  /*de70*/  FMUL R2, R2, UR26 ;  /* 0x0000001a02027c20 */ /* 0x000fe20008400000 */
[C---:B------:R-:W-:Y:S01]  /*de80*/  ISETP.LT.OR P3, PT, R34.reuse, 0xb9, !P1 ;  /* 0x000000b92200780c */ /* 0x040fe20004f61670 */
[----:B------:R0:W-:Y:S01]  /*de90*/  @!P2 STG.E.U8 desc[UR22][R24.64+0xb0], R13 ;  /* 0x0000b00d1800a986 */ /* 0x0001e2000c101116 */
[----:B------:R-:W-:-:S03]  /*dea0*/  ISETP.LT.OR P2, PT, R34, 0xc1, !P1 ;  /* 0x000000c12200780c */ /* 0x000fc60004f41670 */
[----:B------:R-:W-:Y:S01]  /*deb0*/  @!P5 STG.E.U8 desc[UR22][R26.64+0xb0], R15 ;  /* 0x0000b00f1a00d986 */ /* 0x000fe2000c101116 */
[----:B------:R-:W-:-:S03]  /*dec0*/  ISETP.LT.OR P5, PT, R34, 0xb9, !P0 ;  /* 0x000000b92200780c */ /* 0x000fc600047a1670 */
[----:B------:R1:W-:Y:S01]  /*ded0*/  @!P6 STG.E.U8 desc[UR22][R26.64+0xb1], R7 ;  /* 0x0000b1071a00e986 */ /* 0x0003e2000c101116 */
[----:B------:R-:W-:Y:S01]  /*dee0*/  ISETP.LT.OR P6, PT, R34, 0xba, !P0 ;  /* 0x000000ba2200780c */ /* 0x000fe200047c1670 */
[----:B------:R-:W-:Y:S01]  /*def0*/  FMUL R6, R6, UR26 ;  /* 0x0000001a06067c20 */ /* 0x000fe20008400000 */
[----:B------:R-:W-:Y:S01]  /*df00*/  FMUL R4, R4, UR26 ;  /* 0x0000001a04047c20 */ /* 0x000fe20008400000 */
[----:B------:R-:W-:Y:S01]  /*df10*/  FMUL R3, R3, UR26 ;  /* 0x0000001a03037c20 */ /* 0x000fe20008400000 */
[----:B------:R-:W-:Y:S01]  /*df20*/  F2FP.SATFINITE.E4M3.F32.PACK_AB_MERGE_C R5, RZ, R5, RZ ;  /* 0x00000005ff05723e */ /* 0x000fe200048070ff */
[----:B------:R-:W2:Y:S01]  /*df30*/  LDL.LU R220, [R1+0x18] ;  /* 0x0000180001dc7983 */ /* 0x000ea20000300800 */
[----:B0-----:R-:W-:Y:S01]  /*df40*/  F2FP.SATFINITE.E4M3.F32.PACK_AB_MERGE_C R13, RZ, R2, RZ ;  /* 0x00000002ff0d723e */ /* 0x001fe200048070ff */
[----:B------:R-:W-:Y:S01]  /*df50*/  FMUL R0, R0, UR26 ;  /* 0x0000001a00007c20 */ /* 0x000fe20008400000 */
[----:B---3--:R-:W-:Y:S01]  /*df60*/  FMUL R2, R222, UR26 ;  /* 0x0000001ade027c20 */ /* 0x008fe20008400000 */
[----:B------:R-:W3:Y:S01]  /*df70*/  LDL.LU R223, [R1+0x1c] ;  /* 0x00001c0001df7983 */ /* 0x000ee20000300800 */
[----:B------:R-:W-:-:S03]  /*df80*/  F2FP.SATFINITE.E4M3.F32.PACK_AB_MERGE_C R9, RZ, R6, RZ ;  /* 0x00000006ff09723e */ /* 0x000fc600048070ff */
[----:B------:R-:W3:Y:S01]  /*df90*/  LDL.LU R222, [R1+0x20] ;  /* 0x0000200001de7983 */ /* 0x000ee20000300800 */
[----:B-1----:R-:W-:Y:S02]  /*dfa0*/  F2FP.SATFINITE.E4M3.F32.PACK_AB_MERGE_C R7, RZ, R4, RZ ;  /* 0x00000004ff07723e */ /* 0x002fe400048070ff */
[----:B------:R-:W-:Y:S01]  /*dfb0*/  F2FP.SATFINITE.E4M3.F32.PACK_AB_MERGE_C R11, RZ, R3, RZ ;  /* 0x00000003ff0b723e */ /* 0x000fe200048070ff */
[----:B------:R0:W-:Y:S01]  /*dfc0*/  @!P4 STG.E.U8 desc[UR22][R24.64+0xb9], R5 ;  /* 0x0000b9051800c986 */ /* 0x0001e2000c101116 */
[----:B----4-:R-:W-:-:S03]  /*dfd0*/  FMUL R4, R224, UR26 ;  /* 0x0000001ae0047c20 */ /* 0x010fc60008400000 */
[----:B------:R-:W4:Y:S01]  /*dfe0*/  LDL.LU R224, [R1+0x24] ;  /* 0x0000240001e07983 */ /* 0x000f220000300800 */
[----:B--2---:R-:W-:-:S03]  /*dff0*/  FMUL R3, R221, UR26 ;  /* 0x0000001add037c20 */ /* 0x004fc60008400000 */
[----:B------:R-:W-:Y:S01]  /*e000*/  @!P3 STG.E.U8 desc[UR22][R24.64+0xb8], R9 ;  /* 0x0000b8091800b986 */ /* 0x000fe2000c101116 */
[----:B0-----:R-:W-:Y:S01]  /*e010*/  F2FP.SATFINITE.E4M3.F32.PACK_AB_MERGE_C R5, RZ, R0, RZ ;  /* 0x00000000ff05723e */ /* 0x001fe200048070ff */
[----:B------:R-:W-:Y:S02]  /*e020*/  FMUL R0, R225, UR26 ;  /* 0x0000001ae1007c20 */ /* 0x000fe40008400000 */
[----:B------:R0:W-:Y:S04]  /*e030*/  @!P5 STG.E.U8 desc[UR22][R26.64+0xb8], R7 ;  /* 0x0000b8071a00d986 */ /* 0x0001e8000c101116 */
[----:B------:R-:W2:Y:S04]  /*e040*/  LDL.LU R225, [R1+0x28] ;  /* 0x0000280001e17983 */ /* 0x000ea80000300800 */
[----:B------:R-:W-:Y:S04]  /*e050*/  @!P6 STG.E.U8 desc[UR22][R26.64+0xb9], R11 ;  /* 0x0000b90b1a00e986 */ /* 0x000fe8000c101116 */
[----:B------:R1:W-:Y:S01]  /*e060*/  @!P2 STG.E.U8 desc[UR22][R24.64+0xc0], R13 ;  /* 0x0000c00d1800a986 */ /* 0x0003e2000c101116 */
[----:B0-----:R-:W-:Y:S01]  /*e070*/  F2FP.SATFINITE.E4M3.F32.PACK_AB_MERGE_C R7, RZ, R2, RZ ;  /* 0x00000002ff07723e */ /* 0x001fe200048070ff */
[----:B------:R-:W-:-:S02]  /*e080*/  FMUL R2, R227, UR26 ;  /* 0x0000001ae3027c20 */ /* 0x000fc40008400000 */
[----:B------:R-:W2:Y:S01]  /*e090*/  LDL.LU R221, [R1+0x2c] ;  /* 0x00002c0001dd7983 */ /* 0x000ea20000300800 */
[----:B-1----:R-:W-:Y:S01]  /*e0a0*/  F2FP.SATFINITE.E4M3.F32.PACK_AB_MERGE_C R13, RZ, R0, RZ ;  /* 0x00000000ff0d723e */ /* 0x002fe200048070ff */
[----:B------:R-:W-:Y:S02]  /*e0b0*/  FMUL R0, R226, UR26 ;  /* 0x0000001ae2007c20 */ /* 0x000fe40008400000 */
[----:B------:R-:W2:Y:S04]  /*e0c0*/  LDL.LU R226, [R1+0x30] ;  /* 0x0000300001e27983 */ /* 0x000ea80000300800 */
[----:B------:R-:W2:Y:S01]  /*e0d0*/  LDL.LU R227, [R1+0x34] ;  /* 0x0000340001e37983 */ /* 0x000ea20000300800 */
[C---:B------:R-:W-:Y:S02]  /*e0e0*/  ISETP.LT.OR P3, PT, R34.reuse, 0xc2, !P1 ;  /* 0x000000c22200780c */ /* 0x040fe40004f61670 */
[----:B------:R-:W-:-:S02]  /*e0f0*/  ISETP.LT.OR P4, PT, R34, 0xc2, !P0 ;  /* 0x000000c22200780c */ /* 0x000fc40004781670 */
[C---:B------:R-:W-:Y:S02]  /*e100*/  ISETP.LT.OR P2, PT, R34.reuse, 0xc1, !P0 ;  /* 0x000000c12200780c */ /* 0x040fe40004741670 */
[C---:B------:R-:W-:Y:S02]  /*e110*/  ISETP.LT.OR P6, PT, R34.reuse, 0xca, !P1 ;  /* 0x000000ca2200780c */ /* 0x040fe40004fc1670 */
[----:B------:R-:W-:Y:S02]  /*e120*/  F2FP.SATFINITE.E4M3.F32.PACK_AB_MERGE_C R9, RZ, R3, RZ ;  /* 0x00000003ff09723e */ /* 0x000fe400048070ff */
[----:B------:R-:W-:-:S03]  /*e130*/  ISETP.LT.OR P5, PT, R34, 0xc9, !P1 ;  /* 0x000000c92200780c */ /* 0x000fc60004fa1670 */
[----:B------:R0:W-:Y:S01]  /*e140*/  @!P3 STG.E.U8 desc[UR22][R24.64+0xc1], R5 ;  /* 0x0000c1051800b986 */ /* 0x0001e2000c101116 */
[----:B------:R-:W-:-:S03]  /*e150*/  ISETP.LT.OR P3, PT, R34, 0xc9, !P0 ;  /* 0x000000c92200780c */ /* 0x000fc60004761670 */
[----:B------:R-:W-:Y:S01]  /*e160*/  @!P4 STG.E.U8 desc[UR22][R26.64+0xc1], R9 ;  /* 0x0000c1091a00c986 */ /* 0x000fe2000c101116 */
[----:B------:R-:W-:Y:S02]  /*e170*/  ISETP.LT.OR P4, PT, R34, 0xca, !P0 ;  /* 0x000000ca2200780c */ /* 0x000fe40004781670 */
[----:B------:R-:W-:Y:S01]  /*e180*/  F2FP.SATFINITE.E4M3.F32.PACK_AB_MERGE_C R11, RZ, R4, RZ ;  /* 0x00000004ff0b723e */ /* 0x000fe200048070ff */
[----:B------:R1:W-:Y:S01]  /*e190*/  @!P2 STG.E.U8 desc[UR22][R26.64+0xc0], R7 ;  /* 0x0000c0071a00a986 */ /* 0x0003e2000c101116 */
[----:B0-----:R-:W-:-:S03]  /*e1a0*/  F2FP.SATFINITE.E4M3.F32.PACK_AB_MERGE_C R5, RZ, R0, RZ ;  /* 0x00000000ff05723e */ /* 0x001fc600048070ff */
[----:B------:R0:W-:Y:S04]  /*e1b0*/  @!P6 STG.E.U8 desc[UR22][R24.64+0xc9], R13 ;  /* 0x0000c90d1800e986 */ /* 0x0001e8000c101116 */
[----:B------:R-:W-:Y:S01]  /*e1c0*/  @!P5 STG.E.U8 desc[UR22][R24.64+0xc8], R11 ;  /* 0x0000c80b1800d986 */ /* 0x000fe2000c101116 */
[----:B-1----:R-:W-:-:S03]  /*e1d0*/  F2FP.SATFINITE.E4M3.F32.PACK_AB_MERGE_C R7, RZ, R2, RZ ;  /* 0x00000002ff07723e */ /* 0x002fc600048070ff */
[----:B------:R1:W-:Y:S04]  /*e1e0*/  @!P3 STG.E.U8 desc[UR22][R26.64+0xc8], R5 ;  /* 0x0000c8051a00b986 */ /* 0x0003e8000c101116 */
[----:B------:R2:W-:Y:S01]  /*e1f0*/  @!P4 STG.E.U8 desc[UR22][R26.64+0xc9], R7 ;  /* 0x0000c9071a00c986 */ /* 0x0005e2000c101116 */
[----:B------:R-:W-:-:S03]  /*e200*/  FMUL R3, R220, UR26 ;  /* 0x0000001adc037c20 */ /* 0x000fc60008400000 */
[----:B------:R-:W2:Y:S01]  /*e210*/  LDL.LU R220, [R1+0x38] ;  /* 0x0000380001dc7983 */ /* 0x000ea20000300800 */
[----:B---3--:R-:W-:-:S03]  /*e220*/  FMUL R4, R223, UR26 ;  /* 0x0000001adf047c20 */ /* 0x008fc60008400000 */
[----:B------:R-:W3:Y:S01]  /*e230*/  LDL.LU R223, [R1+0x3c] ;  /* 0x00003c0001df7983 */ /* 0x000ee20000300800 */
[----:B------:R-:W-:-:S03]  /*e240*/  FMUL R0, R222, UR26 ;  /* 0x0000001ade007c20 */ /* 0x000fc60008400000 */
[----:B------:R-:W3:Y:S02]  /*e250*/  LDL.LU R222, [R1+0x40] ;  /* 0x0000400001de7983 */ /* 0x000ee40000300800 */
[----:B0-----:R-:W-:Y:S01]  /*e260*/  F2FP.SATFINITE.E4M3.F32.PACK_AB_MERGE_C R13, RZ, R0, RZ ;  /* 0x00000000ff0d723e */ /* 0x001fe200048070ff */
[----:B----4-:R-:W-:Y:S02]  /*e270*/  FMUL R0, R224, UR26 ;  /* 0x0000001ae0007c20 */ /* 0x010fe40008400000 */
[----:B------:R-:W4:Y:S03]  /*e280*/  LDL.LU R224, [R1+0x44] ;  /* 0x0000440001e07983 */ /* 0x000f260000300800 */
[----:B-1----:R-:W-:Y:S01]  /*e290*/  F2FP.SATFINITE.E4M3.F32.PACK_AB_MERGE_C R5, RZ, R0, RZ ;  /* 0x00000000ff05723e */ /* 0x002fe200048070ff */
[----:B--2---:R-:W-:Y:S02]  /*e2a0*/  FMUL R2, R225, UR26 ;  /* 0x0000001ae1027c20 */ /* 0x004fe40008400000 */
[----:B------:R-:W2:Y:S03]  /*e2b0*/  LDL.LU R225, [R1+0x48] ;  /* 0x0000480001e17983 */ /* 0x000ea60000300800 */
[----:B------:R-:W-:Y:S01]  /*e2c0*/  F2FP.SATFINITE.E4M3.F32.PACK_AB_MERGE_C R7, RZ, R2, RZ ;  /* 0x00000002ff07723e */ /* 0x000fe200048070ff */
[----:B------:R-:W-:-:S02]  /*e2d0*/  FMUL R0, R226, UR26 ;  /* 0x0000001ae2007c20 */ /* 0x000fc40008400000 */
[----:B------:R-:W2:Y:S01]  /*e2e0*/  LDL.LU R226, [R1+0x4c] ;  /* 0x00004c0001e27983 */ /* 0x000ea20000300800 */
[----:B------:R-:W-:-:S03]  /*e2f0*/  FMUL R2, R227, UR26 ;  /* 0x0000001ae3027c20 */ /* 0x000fc60008400000 */
[----:B------:R-:W2:Y:S01]  /*e300*/  LDL.LU R227, [R1+0x50] ;  /* 0x0000500001e37983 */ /* 0x000ea20000300800 */
[C---:B------:R-:W-:Y:S02]  /*e310*/  ISETP.LT.OR P5, PT, R34.reuse, 0xd1, !P1 ;  /* 0x000000d12200780c */ /* 0x040fe40004fa1670 */
[C---:B------:R-:W-:Y:S01]  /*e320*/  ISETP.LT.OR P6, PT, R34.reuse, 0xd2, !P1 ;  /* 0x000000d22200780c */ /* 0x040fe20004fc1670 */
[----:B------:R-:W2:Y:S01]  /*e330*/  LDL.LU R218, [R1+0x54] ;  /* 0x0000540001da7983 */ /* 0x000ea20000300800 */
[C---:B------:R-:W-:Y:S02]  /*e340*/  ISETP.LT.OR P2, PT, R34.reuse, 0xd1, !P0 ;  /* 0x000000d12200780c */ /* 0x040fe40004741670 */
[----:B------:R-:W-:Y:S02]  /*e350*/  F2FP.SATFINITE.E4M3.F32.PACK_AB_MERGE_C R9, RZ, R3, RZ ;  /* 0x00000003ff09723e */ /* 0x000fe400048070ff */
[----:B------:R-:W-:Y:S02]  /*e360*/  F2FP.SATFINITE.E4M3.F32.PACK_AB_MERGE_C R11, RZ, R4, RZ ;  /* 0x00000004ff0b723e */ /* 0x000fe400048070ff */
[----:B------:R-:W-:-:S03]  /*e370*/  ISETP.LT.OR P3, PT, R34, 0xd2, !P0 ;  /* 0x000000d22200780c */ /* 0x000fc60004761670 */
[----:B------:R-:W-:Y:S01]  /*e380*/  @!P5 STG.E.U8 desc[UR22][R24.64+0xd0], R9 ;  /* 0x0000d0091800d986 */ /* 0x000fe2000c101116 */
[----:B------:R-:W-:-:S03]  /*e390*/  ISETP.LT.OR P4, PT, R34, 0xd9, !P0 ;  /* 0x000000d92200780c */ /* 0x000fc60004781670 */
[----:B------:R0:W-:Y:S01]  /*e3a0*/  @!P6 STG.E.U8 desc[UR22][R24.64+0xd1], R11 ;  /* 0x0000d10b1800e986 */ /* 0x0001e2000c101116 */
[----:B------:R-:W-:-:S03]  /*e3b0*/  ISETP.LT.OR P6, PT, R34, 0xda, !P1 ;  /* 0x000000da2200780c */ /* 0x000fc60004fc1670 */
[----:B------:R1:W-:Y:S01]  /*e3c0*/  @!P2 STG.E.U8 desc[UR22][R26.64+0xd0], R13 ;  /* 0x0000d00d1a00a986 */ /* 0x0003e2000c101116 */
[----:B------:R-:W-:Y:S01]  /*e3d0*/  ISETP.LT.OR P2, PT, R34, 0xd9, !P1 ;  /* 0x000000d92200780c */ /* 0x000fe20004f41670 */
[----:B------:R-:W-:Y:S02]  /*e3e0*/  FMUL R3, R221, UR26 ;  /* 0x0000001add037c20 */ /* 0x000fe40008400000 */
[----:B------:R-:W2:Y:S01]  /*e3f0*/  LDL.LU R221, [R1+0x58] ;  /* 0x0000580001dd7983 */ /* 0x000ea20000300800 */
[----:B0-----:R-:W-:-:S03]  /*e400*/  F2FP.SATFINITE.E4M3.F32.PACK_AB_MERGE_C R11, RZ, R0, RZ ;  /* 0x00000000ff0b723e */ /* 0x001fc600048070ff */
[----:B------:R0:W-:Y:S01]  /*e410*/  @!P3 STG.E.U8 desc[UR22][R26.64+0xd1], R5 ;  /* 0x0000d1051a00b986 */ /* 0x0001e2000c101116 */
[----:B------:R-:W-:Y:S02]  /*e420*/  F2FP.SATFINITE.E4M3.F32.PACK_AB_MERGE_C R9, RZ, R3, RZ ;  /* 0x00000003ff09723e */ /* 0x000fe400048070ff */
[----:B-1----:R-:W-:-:S03]  /*e430*/  F2FP.SATFINITE.E4M3.F32.PACK_AB_MERGE_C R13, RZ, R2, RZ ;  /* 0x00000002ff0d723e */ /* 0x002fc600048070ff */
[----:B------:R1:W-:Y:S04]  /*e440*/  @!P2 STG.E.U8 desc[UR22][R24.64+0xd8], R7 ;  /* 0x0000d8071800a986 */ /* 0x0003e8000c101116 */
[----:B------:R-:W-:Y:S04]  /*e450*/  @!P6 STG.E.U8 desc[UR22][R24.64+0xd9], R9 ;  /* 0x0000d9091800e986 */ /* 0x000fe8000c101116 */
[----:B------:R1:W-:Y:S01]  /*e460*/  @!P4 STG.E.U8 desc[UR22][R26.64+0xd8], R11 ;  /* 0x0000d80b1a00c986 */ /* 0x0003e2000c101116 */
[----:B------:R-:W-:-:S03]  /*e470*/  FMUL R0, R220, UR26 ;  /* 0x0000001adc007c20 */ /* 0x000fc60008400000 */
[----:B------:R-:W2:Y:S01]  /*e480*/  LDL.LU R220, [R1+0x5c] ;  /* 0x00005c0001dc7983 */ /* 0x000ea20000300800 */
[----:B---3--:R-:W-:Y:S01]  /*e490*/  FMUL R2, R223, UR26 ;  /* 0x0000001adf027c20 */ /* 0x008fe20008400000 */
[----:B0-----:R-:W-:Y:S02]  /*e4a0*/  F2FP.SATFINITE.E4M3.F32.PACK_AB_MERGE_C R5, RZ, R0, RZ ;  /* 0x00000000ff05723e */ /* 0x001fe400048070ff */
[----:B------:R-:W3:Y:S01]  /*e4b0*/  LDL.LU R223, [R1+0x60] ;  /* 0x0000600001df7983 */ /* 0x000ee20000300800 */
[----:B------:R-:W-:-:S03]  /*e4c0*/  FMUL R3, R222, UR26 ;  /* 0x0000001ade037c20 */ /* 0x000fc60008400000 */
[----:B------:R-:W3:Y:S01]  /*e4d0*/  LDL.LU R222, [R1+0x64] ;  /* 0x0000640001de7983 */ /* 0x000ee20000300800 */
[----:B----4-:R-:W-:Y:S01]  /*e4e0*/  FMUL R0, R224, UR26 ;  /* 0x0000001ae0007c20 */ /* 0x010fe20008400000 */
[----:B-1----:R-:W-:Y:S02]  /*e4f0*/  F2FP.SATFINITE.E4M3.F32.PACK_AB_MERGE_C R7, RZ, R2, RZ ;  /* 0x00000002ff07723e */ /* 0x002fe400048070ff */
[----:B------:R-:W4:Y:S02]  /*e500*/  LDL.LU R224, [R1+0x68] ;  /* 0x0000680001e07983 */ /* 0x000f240000300800 */
[----:B------:R-:W-:Y:S01]  /*e510*/  F2FP.SATFINITE.E4M3.F32.PACK_AB_MERGE_C R11, RZ, R0, RZ ;  /* 0x00000000ff0b723e */ /* 0x000fe200048070ff */
[----:B--2---:R-:W-:Y:S02]  /*e520*/  FMUL R4, R225, UR26 ;  /* 0x0000001ae1047c20 */ /* 0x004fe40008400000 */
[----:B------:R-:W2:Y:S01]  /*e530*/  LDL.LU R225, [R1+0x6c] ;  /* 0x00006c0001e17983 */ /* 0x000ea20000300800 */
[----:B------:R-:W-:-:S03]  /*e540*/  FMUL R0, R226, UR26 ;  /* 0x0000001ae2007c20 */ /* 0x000fc60008400000 */
[----:B------:R-:W2:Y:S01]  /*e550*/  LDL.LU R226, [R1+0x70] ;  /* 0x0000700001e27983 */ /* 0x000ea20000300800 */
[----:B------:R-:W-:-:S03]  /*e560*/  FMUL R2, R227, UR26 ;  /* 0x0000001ae3027c20 */ /* 0x000fc60008400000 */
[----:B------:R-:W2:Y:S01]  /*e570*/  LDL.LU R227, [R1+0x74] ;  /* 0x0000740001e37983 */ /* 0x000ea20000300800 */
[C---:B------:R-:W-:Y:S02]  /*e580*/  ISETP.LT.OR P5, PT, R34.reuse, 0xda, !P0 ;  /* 0x000000da2200780c */ /* 0x040fe400047a1670 */
[C---:B------:R-:W-:Y:S02]  /*e590*/  ISETP.LT.OR P2, PT, R34.reuse, 0xe1, !P1 ;  /* 0x000000e12200780c */ /* 0x040fe40004f41670 */
[C---:B------:R-:W-:Y:S02]  /*e5a0*/  ISETP.LT.OR P3, PT, R34.reuse, 0xe2, !P1 ;  /* 0x000000e22200780c */ /* 0x040fe40004f61670 */
[C---:B------:R-:W-:Y:S02]  /*e5b0*/  ISETP.LT.OR P4, PT, R34.reuse, 0xe1, !P0 ;  /* 0x000000e12200780c */ /* 0x040fe40004781670 */
[----:B------:R-:W-:-:S05]  /*e5c0*/  ISETP.LT.OR P6, PT, R34, 0xe9, !P1 ;  /* 0x000000e92200780c */ /* 0x000fca0004fc1670 */
[----:B------:R0:W-:Y:S01]  /*e5d0*/  @!P5 STG.E.U8 desc[UR22][R26.64+0xd9], R13 ;  /* 0x0000d90d1a00d986 */ /* 0x0001e2000c101116 */
[C---:B------:R-:W-:Y:S02]  /*e5e0*/  ISETP.LT.OR P5, PT, R34.reuse, 0xe2, !P0 ;  /* 0x000000e22200780c */ /* 0x040fe400047a1670 */
[----:B------:R-:W-:Y:S01]  /*e5f0*/  F2FP.SATFINITE.E4M3.F32.PACK_AB_MERGE_C R9, RZ, R3, RZ ;  /* 0x00000003ff09723e */ /* 0x000fe200048070ff */
[----:B------:R1:W-:Y:S01]  /*e600*/  @!P2 STG.E.U8 desc[UR22][R24.64+0xe0], R5 ;  /* 0x0000e0051800a986 */ /* 0x0003e2000c101116 */
[----:B------:R-:W-:-:S03]  /*e610*/  ISETP.LT.OR P2, PT, R34, 0xea, !P1 ;  /* 0x000000ea2200780c */ /* 0x000fc60004f41670 */
[----:B------:R1:W-:Y:S01]  /*e620*/  @!P3 STG.E.U8 desc[UR22][R24.64+0xe1], R7 ;  /* 0x0000e1071800b986 */ /* 0x0003e2000c101116 */
[----:B0-----:R-:W-:-:S03]  /*e630*/  F2FP.SATFINITE.E4M3.F32.PACK_AB_MERGE_C R13, RZ, R4, RZ ;  /* 0x00000004ff0d723e */ /* 0x001fc600048070ff */
[----:B------:R0:W-:Y:S01]  /*e640*/  @!P4 STG.E.U8 desc[UR22][R26.64+0xe0], R9 ;  /* 0x0000e0091a00c986 */ /* 0x0001e2000c101116 */
[C---:B------:R-:W-:Y:S02]  /*e650*/  ISETP.LT.OR P3, PT, R34.reuse, 0xe9, !P0 ;  /* 0x000000e92200780c */ /* 0x040fe40004761670 */
[----:B------:R-:W-:Y:S01]  /*e660*/  ISETP.LT.OR P4, PT, R34, 0xea, !P0 ;  /* 0x000000ea2200780c */ /* 0x000fe20004781670 */
[----:B------:R3:W-:Y:S01]  /*e670*/  @!P5 STG.E.U8 desc[UR22][R26.64+0xe1], R11 ;  /* 0x0000e10b1a00d986 */ /* 0x0007e2000c101116 */
[----:B-1----:R-:W-:-:S03]  /*e680*/  F2FP.SATFINITE.E4M3.F32.PACK_AB_MERGE_C R5, RZ, R0, RZ ;  /* 0x00000000ff05723e */ /* 0x002fc600048070ff */
[----:B------:R1:W-:Y:S01]  /*e690*/  @!P6 STG.E.U8 desc[UR22][R24.64+0xe8], R13 ;  /* 0x0000e80d1800e986 */ /* 0x0003e2000c101116 */
[----:B------:R-:W-:Y:S01]  /*e6a0*/  ISETP.LT.OR P6, PT, R34, 0xf1, !P1 ;  /* 0x000000f12200780c */ /* 0x000fe20004fc1670 */
[----:B------:R-:W-:Y:S01]  /*e6b0*/  FMUL R0, R218, UR26 ;  /* 0x0000001ada007c20 */ /* 0x000fe20008400000 */
[----:B------:R-:W-:Y:S01]  /*e6c0*/  FMUL R3, R221, UR26 ;  /* 0x0000001add037c20 */ /* 0x000fe20008400000 */
[----:B------:R-:W-:-:S03]  /*e6d0*/  F2FP.SATFINITE.E4M3.F32.PACK_AB_MERGE_C R7, RZ, R2, RZ ;  /* 0x00000002ff07723e */ /* 0x000fc600048070ff */
[----:B0-----:R-:W-:Y:S02]  /*e6e0*/  F2FP.SATFINITE.E4M3.F32.PACK_AB_MERGE_C R9, RZ, R0, RZ ;  /* 0x00000000ff09723e */ /* 0x001fe400048070ff */
[----:B------:R-:W-:Y:S01]  /*e6f0*/  F2FP.SATFINITE.E4M3.F32.PACK_AB_MERGE_C R3, RZ, R3, RZ ;  /* 0x00000003ff03723e */ /* 0x000fe200048070ff */
[----:B------:R-:W-:Y:S01]  /*e700*/  @!P2 STG.E.U8 desc[UR22][R24.64+0xe9], R5 ;  /* 0x0000e9051800a986 */ /* 0x000fe2000c101116 */
[C---:B------:R-:W-:Y:S02]  /*e710*/  ISETP.LT.OR P2, PT, R34.reuse, 0xf2, !P1 ;  /* 0x000000f22200780c */ /* 0x040fe40004f41670 */
[C---:B------:R-:W-:Y:S01]  /*e720*/  ISETP.LT.OR P5, PT, R34.reuse, 0xf1, !P0 ;  /* 0x000000f12200780c */ /* 0x040fe200047a1670 */
[----:B------:R0:W-:Y:S01]  /*e730*/  @!P3 STG.E.U8 desc[UR22][R26.64+0xe8], R7 ;  /* 0x0000e8071a00b986 */ /* 0x0001e2000c101116 */
[----:B------:R-:W-:-:S03]  /*e740*/  ISETP.LT.OR P3, PT, R34, 0xf9, !P1 ;  /* 0x000000f92200780c */ /* 0x000fc60004f61670 */
[----:B------:R0:W-:Y:S01]  /*e750*/  @!P4 STG.E.U8 desc[UR22][R26.64+0xe9], R9 ;  /* 0x0000e9091a00c986 */ /* 0x0001e2000c101116 */
[C---:B------:R-:W-:Y:S02]  /*e760*/  ISETP.LT.OR P4, PT, R34.reuse, 0xf2, !P0 ;  /* 0x000000f22200780c */ /* 0x040fe40004781670 */
[C---:B------:R-:W-:Y:S01]  /*e770*/  ISETP.LT.OR P1, PT, R34.reuse, 0xfa, !P1 ;  /* 0x000000fa2200780c */ /* 0x040fe20004f21670 */
[----:B------:R2:W-:Y:S01]  /*e780*/  @!P6 STG.E.U8 desc[UR22][R24.64+0xf0], R3 ;  /* 0x0000f0031800e986 */ /* 0x0005e2000c101116 */
[C---:B------:R-:W-:Y:S02]  /*e790*/  ISETP.LT.OR P6, PT, R34.reuse, 0xf9, !P0 ;  /* 0x000000f92200780c */ /* 0x040fe400047c1670 */
[----:B------:R-:W-:Y:S01]  /*e7a0*/  ISETP.LT.OR P0, PT, R34, 0xfa, !P0 ;  /* 0x000000fa2200780c */ /* 0x000fe20004701670 */
[----:B------:R-:W-:Y:S01]  /*e7b0*/  FMUL R4, R220, UR26 ;  /* 0x0000001adc047c20 */ /* 0x000fe20008400000 */
[----:B---3--:R-:W-:-:S04]  /*e7c0*/  FMUL R0, R223, UR26 ;  /* 0x0000001adf007c20 */ /* 0x008fc80008400000 */
[----:B------:R-:W-:Y:S02]  /*e7d0*/  F2FP.SATFINITE.E4M3.F32.PACK_AB_MERGE_C R11, RZ, R4, RZ ;  /* 0x00000004ff0b723e */ /* 0x000fe400048070ff */
[----:B-1----:R-:W-:Y:S01]  /*e7e0*/  F2FP.SATFINITE.E4M3.F32.PACK_AB_MERGE_C R13, RZ, R0, RZ ;  /* 0x00000000ff0d723e */ /* 0x002fe200048070ff */
[----:B------:R-:W-:Y:S01]  /*e7f0*/  FMUL R0, R222, UR26 ;  /* 0x0000001ade007c20 */ /* 0x000fe20008400000 */
[----:B----4-:R-:W-:-:S04]  /*e800*/  FMUL R2, R224, UR26 ;  /* 0x0000001ae0027c20 */ /* 0x010fc80008400000 */
[----:B0-----:R-:W-:Y:S01]  /*e810*/  F2FP.SATFINITE.E4M3.F32.PACK_AB_MERGE_C R7, RZ, R0, RZ ;  /* 0x00000000ff07723e */ /* 0x001fe200048070ff */
[----:B------:R0:W-:Y:S01]  /*e820*/  @!P2 STG.E.U8 desc[UR22][R24.64+0xf1], R11 ;  /* 0x0000f10b1800a986 */ /* 0x0001e2000c101116 */
[----:B------:R-:W-:Y:S01]  /*e830*/  F2FP.SATFINITE.E4M3.F32.PACK_AB_MERGE_C R9, RZ, R2, RZ ;  /* 0x00000002ff09723e */ /* 0x000fe200048070ff */
[----:B--2---:R-:W-:Y:S02]  /*e840*/  FMUL R3, R225, UR26 ;  /* 0x0000001ae1037c20 */ /* 0x004fe40008400000 */
[----:B------:R0:W-:Y:S03]  /*e850*/  @!P5 STG.E.U8 desc[UR22][R26.64+0xf0], R13 ;  /* 0x0000f00d1a00d986 */ /* 0x0001e6000c101116 */
[----:B------:R-:W-:Y:S01]  /*e860*/  F2FP.SATFINITE.E4M3.F32.PACK_AB_MERGE_C R3, RZ, R3, RZ ;  /* 0x00000003ff03723e */ /* 0x000fe200048070ff */
[----:B------:R0:W-:Y:S04]  /*e870*/  @!P4 STG.E.U8 desc[UR22][R26.64+0xf1], R7 ;  /* 0x0000f1071a00c986 */ /* 0x0001e8000c101116 */
[----:B------:R0:W-:Y:S04]  /*e880*/  @!P3 STG.E.U8 desc[UR22][R24.64+0xf8], R9 ;  /* 0x0000f8091800b986 */ /* 0x0001e8000c101116 */
[----:B------:R0:W-:Y:S01]  /*e890*/  @!P1 STG.E.U8 desc[UR22][R24.64+0xf9], R3 ;  /* 0x0000f90318009986 */ /* 0x0001e2000c101116 */
[----:B------:R-:W-:Y:S01]  /*e8a0*/  FMUL R4, R226, UR26 ;  /* 0x0000001ae2047c20 */ /* 0x000fe20008400000 */
[----:B------:R-:W-:-:S04]  /*e8b0*/  FMUL R5, R227, UR26 ;  /* 0x0000001ae3057c20 */ /* 0x000fc80008400000 */
[----:B------:R-:W-:Y:S02]  /*e8c0*/  F2FP.SATFINITE.E4M3.F32.PACK_AB_MERGE_C R15, RZ, R4, RZ ;  /* 0x00000004ff0f723e */ /* 0x000fe400048070ff */
[----:B------:R-:W-:-:S03]  /*e8d0*/  F2FP.SATFINITE.E4M3.F32.PACK_AB_MERGE_C R5, RZ, R5, RZ ;  /* 0x00000005ff05723e */ /* 0x000fc600048070ff */
[----:B------:R0:W-:Y:S04]  /*e8e0*/  @!P6 STG.E.U8 desc[UR22][R26.64+0xf8], R15 ;  /* 0x0000f80f1a00e986 */ /* 0x0001e8000c101116 */
[----:B------:R0:W-:Y:S02]  /*e8f0*/  @!P0 STG.E.U8 desc[UR22][R26.64+0xf9], R5 ;  /* 0x0000f9051a008986 */ /* 0x0001e4000c101116 */
.L_x_296:
[----:B------:R-:W-:Y:S05]  /*e900*/  BSYNC B0 ;  /* 0x0000000000007941 */ /* 0x000fea0003800000 */
.L_x_38:
[----:B0-----:R-:W2:Y:S01]  /*e910*/  LDL.LU R5, [R1+0x88] ;  /* 0x0000880001057983 */ /* 0x001ea20000300800 */
[----:B-----5:R-:W-:Y:S01]  /*e920*/  IMAD.U32 R2, RZ, RZ, UR24 ;  /* 0x00000018ff027e24 */ /* 0x020fe2000f8e00ff */
[----:B------:R-:W-:Y:S02]  /*e930*/  ULDC.64 UR4, c[0x0][0x650] ;  /* 0x0001940000047ab9 */ /* 0x000fe40000000a00 */
[----:B------:R-:W3:Y:S01]  /*e940*/  LDL.LU R4, [R1+0x84] ;  /* 0x0000840001047983 */ /* 0x000ee20000300800 */
[----:B------:R-:W-:Y:S02]  /*e950*/  IMAD.U32 R3, RZ, RZ, UR25 ;  /* 0x00000019ff037e24 */ /* 0x000fe4000f8e00ff */
[----:B------:R-:W-:Y:S02]  /*e960*/  IMAD.U32 R3, RZ, RZ, UR13 ;  /* 0x0000000dff037e24 */ /* 0x000fe4000f8e00ff */
[----:B------:R-:W-:Y:S02]  /*e970*/  IMAD.MOV.U32 R6, RZ, RZ, -0x1 ;  /* 0xffffffffff067424 */ /* 0x000fe400078e00ff */
[----:B------:R-:W-:-:S04]  /*e980*/  IMAD.U32 R0, RZ, RZ, UR18 ;  /* 0x00000012ff007e24 */ /* 0x000fc8000f8e00ff */
[----:B------:R0:W-:Y:S02]  /*e990*/  SYNCS.ARRIVE.TRANS64.A1T0 RZ, [R0+UR30], RZ ;  /* 0x000000ff00ff79a7 */ /* 0x0001e4000810001e */
[----:B0-----:R-:W-:Y:S02]  /*e9a0*/  PRMT R0, RZ, 0x7610, R0 ;  /* 0x00007610ff007816 */ /* 0x001fe40000000000 */
[----:B--2---:R-:W-:-:S04]  /*e9b0*/  LEA R5, P0, R2, R5, 0x1 ;  /* 0x0000000502057211 */ /* 0x004fc800078008ff */
[----:B---3--:R-:W-:Y:S01]  /*e9c0*/  LEA.HI.X R4, R2, R4, R3, 0x1, P0 ;  /* 0x0000000402047211 */ /* 0x008fe200000f0c03 */
[----:B------:R-:W-:Y:S01]  /*e9d0*/  IMAD.MOV.U32 R2, RZ, RZ, -0x1 ;  /* 0xffffffffff027424 */ /* 0x000fe200078e00ff */
[----:B------:R0:W-:Y:S01]  /*e9e0*/  STL [R1+0x88], R5 ;  /* 0x0000880501007387 */ /* 0x0001e20000100800 */
[----:B------:R-:W-:Y:S01]  /*e9f0*/  IMAD.MOV.U32 R3, RZ, RZ, -0x1 ;  /* 0xffffffffff037424 */ /* 0x000fe200078e00ff */
[----:B------:R-:W-:Y:S02]  /*ea00*/  ISETP.GE.U32.AND P0, PT, R5, UR4, PT ;  /* 0x0000000405007c0c */ /* 0x000fe4000bf06070 */
[----:B------:R0:W-:Y:S02]  /*ea10*/  STL [R1+0x84], R4 ;  /* 0x0000840401007387 */ /* 0x0001e40000100800 */
[----:B------:R-:W-:Y:S02]  /*ea20*/  ISETP.GE.U32.AND.EX P0, PT, R4, UR5, PT, P0 ;  /* 0x0000000504007c0c */ /* 0x000fe4000bf06100 */
[----:B------:R0:W-:Y:S04]  /*ea30*/  STL [R1+0x8c], R6 ;  /* 0x00008c0601007387 */ /* 0x0001e80000100800 */
[----:B------:R0:W-:Y:S04]  /*ea40*/  STL [R1+0x7c], R2 ;  /* 0x00007c0201007387 */ /* 0x0001e80000100800 */
[----:B------:R0:W-:Y:S03]  /*ea50*/  STL [R1+0x90], R3 ;  /* 0x0000900301007387 */ /* 0x0001e60000100800 */
[----:B------:R-:W-:Y:S05]  /*ea60*/  @P0 BRA `(.L_x_297) ;  /* 0x0000000400940947 */ /* 0x000fea0003800000 */
[----:B------:R-:W2:Y:S01]  /*ea70*/  S2UR UR8, SR_CTAID.X ;  /* 0x00000000000879c3 */ /* 0x000ea20000002500 */
[----:B------:R-:W-:Y:S01]  /*ea80*/  ULDC.64 UR4, c[0x0][0x628] ;  /* 0x00018a0000047ab9 */ /* 0x000fe20000000a00 */
[----:B------:R-:W-:Y:S01]  /*ea90*/  ULDC UR6, c[0x0][0x150] ;  /* 0x0000540000067ab9 */ /* 0x000fe20000000800 */
[----:B------:R-:W-:Y:S01]  /*eaa0*/  ISETP.NE.U32.AND P0, PT, RZ, UR4, PT ;  /* 0x00000004ff007c0c */ /* 0x000fe2000bf05070 */
[----:B------:R-:W-:Y:S01]  /*eab0*/  ULDC UR28, c[0x0][0x630] ;  /* 0x00018c00001c7ab9 */ /* 0x000fe20000000800 */
[C---:B------:R-:W-:Y:S01]  /*eac0*/  R2UR UR36, R5.reuse ;  /* 0x00000000052472ca */ /* 0x040fe200000e0000 */
[----:B------:R-:W-:Y:S01]  /*ead0*/  ULDC UR38, c[0x0][0x154] ;  /* 0x0000550000267ab9 */ /* 0x000fe20000000800 */
[----:B------:R-:W-:Y:S01]  /*eae0*/  ISETP.NE.AND.EX P0, PT, RZ, UR5, PT, P0 ;  /* 0x00000005ff007c0c */ /* 0x000fe2000bf05300 */
[----:B------:R-:W3:Y:S01]  /*eaf0*/  S2UR UR41, SR_CTAID.Y ;  /* 0x00000000002979c3 */ /* 0x000ee20000002600 */
[----:B------:R-:W-:Y:S02]  /*eb00*/  R2UR UR37, R4 ;  /* 0x00000000042572ca */ /* 0x000fe400000e0000 */
[----:B------:R-:W-:-:S02]  /*eb10*/  R2UR UR34, R5 ;  /* 0x00000000052272ca */ /* 0x000fc400000e0000 */
[----:B------:R-:W-:Y:S02]  /*eb20*/  R2UR UR35, R4 ;  /* 0x00000000042372ca */ /* 0x000fe400000e0000 */
[----:B--2---:R-:W-:-:S05]  /*eb30*/  I2FP.F32.U32 R0, UR8 ;  /* 0x0000000800007c45 */ /* 0x004fca0008201000 */
[----:B------:R-:W-:-:S04]  /*eb40*/  FMUL R0, R0, UR6 ;  /* 0x0000000600007c20 */ /* 0x000fc80008400000 */
[----:B0-----:R0:W2:Y:S01]  /*eb50*/  F2I.U32.TRUNC.NTZ R2, R0 ;  /* 0x0000000000027305 */ /* 0x0010a2000020f000 */
[----:B---3--:R-:W-:Y:S05]  /*eb60*/  @!P0 BRA `(.L_x_298) ;  /* 0x0000000000308947 */ /* 0x008fea0003800000 */
[----:B------:R-:W-:Y:S01]  /*eb70*/  R2UR UR9, R5 ;  /* 0x00000000050972ca */ /* 0x000fe200000e0000 */
[----:B------:R-:W-:Y:S01]  /*eb80*/  ULDC UR6, c[0x0][0x634] ;  /* 0x00018d0000067ab9 */ /* 0x000fe20000000800 */
[----:B------:R-:W-:-:S11]  /*eb90*/  R2UR UR10, R4 ;  /* 0x00000000040a72ca */ /* 0x000fd600000e0000 */
[----:B------:R-:W-:-:S04]  /*eba0*/  UIADD3 UR6, UP0, UR9, UR6, URZ ;  /* 0x0000000609067290 */ /* 0x000fc8000ff1e03f */
[----:B------:R-:W-:Y:S02]  /*ebb0*/  UIADD3.X UR9, URZ, UR10, URZ, UP0, !UPT ;  /* 0x0000000a3f097290 */ /* 0x000fe400087fe43f */
[----:B------:R-:W-:Y:S02]  /*ebc0*/  UIMAD.WIDE.U32 UR20, UR6, UR4, URZ ;  /* 0x00000004061472a5 */ /* 0x000fe4000f8e003f */
[----:B------:R-:W-:-:S04]  /*ebd0*/  UIMAD.WIDE.U32 UR10, UR9, UR4, URZ ;  /* 0x00000004090a72a5 */ /* 0x000fc8000f8e003f */
[----:B------:R-:W-:-:S04]  /*ebe0*/  UIMAD.WIDE.U32 UR10, UP0, UR6, UR5, UR10 ;  /* 0x00000005060a72a5 */ /* 0x000fc8000f80000a */
[----:B------:R-:W-:Y:S02]  /*ebf0*/  UIADD3.X UR35, URZ, URZ, URZ, UP0, !UPT ;  /* 0x0000003f3f237290 */ /* 0x000fe400087fe43f */
[----:B------:R-:W-:Y:S01]  /*ec00*/  UIADD3 URZ, UP0, UR21, UR10, URZ ;  /* 0x0000000a153f7290 */ /* 0x000fe2000ff1e03f */
[----:B------:R-:W-:-:S03]  /*ec10*/  UMOV UR34, UR11 ;  /* 0x0000000b00227c82 */ /* 0x000fc60008000000 */
[----:B------:R-:W-:-:S12]  /*ec20*/  UIMAD.WIDE.U32.X UR34, UR9, UR5, UR34, UP0 ;  /* 0x00000005092272a5 */ /* 0x000fd800080e0422 */
.L_x_298:
[----:B0-----:R-:W-:Y:S01]  /*ec30*/  I2FP.F32.U32 R0, UR41 ;  /* 0x0000002900007c45 */ /* 0x001fe20008201000 */
[----:B------:R-:W-:Y:S01]  /*ec40*/  USHF.R.U64 UR6, UR34, UR28, UR35 ;  /* 0x0000001c22067299 */ /* 0x000fe20008001223 */
[----:B--2---:R-:W-:Y:S01]  /*ec50*/  R2UR UR21, R2 ;  /* 0x00000000021572ca */ /* 0x004fe200000e0000 */
[----:B------:R-:W-:Y:S02]  /*ec60*/  USHF.R.U32.HI UR4, URZ, UR28, UR35 ;  /* 0x0000001c3f047299 */ /* 0x000fe40008011623 */
[----:B------:R-:W-:Y:S01]  /*ec70*/  FMUL R0, R0, UR38 ;  /* 0x0000002600007c20 */ /* 0x000fe20008400000 */
[----:B------:R-:W-:Y:S01]  /*ec80*/  UIADD3 UR20, UP0, URZ, -UR6, URZ ;  /* 0x800000063f147290 */ /* 0x000fe2000ff1e03f */
[----:B------:R-:W-:Y:S01]  /*ec90*/  UMOV UR10, UR36 ;  /* 0x00000024000a7c82 */ /* 0x000fe20008000000 */
[----:B------:R-:W-:Y:S02]  /*eca0*/  UMOV UR11, UR37 ;  /* 0x00000025000b7c82 */ /* 0x000fe40008000000 */
[----:B------:R-:W-:Y:S01]  /*ecb0*/  UIADD3.X UR9, URZ, ~UR4, URZ, UP0, !UPT ;  /* 0x800000043f097290 */ /* 0x000fe200087fe43f */
[----:B------:R-:W0:Y:S01]  /*ecc0*/  F2I.U32.TRUNC.NTZ R0, R0 ;  /* 0x0000000000007305 */ /* 0x000e22000020f000 */
[----:B------:R-:W-:Y:S01]  /*ecd0*/  ULDC UR44, c[0x0][0x658] ;  /* 0x00019600002c7ab9 */ /* 0x000fe20000000800 */
[----:B------:R-:W-:Y:S01]  /*ece0*/  ULDC.64 UR4, c[0x0][0x620] ;  /* 0x0001880000047ab9 */ /* 0x000fe20000000a00 */
[----:B------:R-:W-:Y:S01]  /*ecf0*/  UMOV UR35, 0xffffffff ;  /* 0xffffffff00237882 */ /* 0x000fe20000000000 */
[----:B------:R-:W-:-:S02]  /*ed00*/  UIMAD UR9, UR9, UR4, URZ ;  /* 0x00000004090972a4 */ /* 0x000fc4000f8e023f */
[----:B------:R-:W-:Y:S02]  /*ed10*/  UIMAD.WIDE.U32 UR10, UR20, UR4, UR10 ;  /* 0x00000004140a72a5 */ /* 0x000fe4000f8e000a */
[----:B------:R-:W-:Y:S02]  /*ed20*/  UIMAD UR9, UR20, UR5, UR9 ;  /* 0x00000005140972a4 */ /* 0x000fe4000f8e0209 */
[----:B------:R-:W-:Y:S02]  /*ed30*/  USHF.L.U32 UR37, UR35, UR44, URZ ;  /* 0x0000002c23257299 */ /* 0x000fe4000800063f */
[----:B------:R-:W-:Y:S01]  /*ed40*/  UIADD3 UR9, UR11, UR9, URZ ;  /* 0x000000090b097290 */ /* 0x000fe2000fffe03f */
[----:B------:R-:W-:Y:S01]  /*ed50*/  ULDC UR20, c[0x0][0x618] ;  /* 0x0001860000147ab9 */ /* 0x000fe20000000800 */
[----:B0-----:R-:W-:Y:S01]  /*ed60*/  R2UR UR39, R0 ;  /* 0x00000000002772ca */ /* 0x001fe200000e0000 */
[----:B------:R-:W-:Y:S01]  /*ed70*/  ULDC.64 UR4, c[0x0][0x640] ;  /* 0x0001900000047ab9 */ /* 0x000fe20000000a00 */
[----:B------:R-:W-:Y:S01]  /*ed80*/  USHF.R.U64 UR35, UR10, UR20, UR9 ;  /* 0x000000140a237299 */ /* 0x000fe20008001209 */
[----:B------:R-:W-:Y:S01]  /*ed90*/  ISETP.NE.U32.AND P0, PT, RZ, UR4, PT ;  /* 0x00000004ff007c0c */ /* 0x000fe2000bf05070 */
[----:B------:R-:W-:Y:S01]  /*eda0*/  USHF.R.U32.HI UR9, URZ, UR20, UR9 ;  /* 0x000000143f097299 */ /* 0x000fe20008011609 */
[----:B------:R-:W-:-:S02]  /*edb0*/  ULDC UR42, c[0x0][0x608] ;  /* 0x00018200002a7ab9 */ /* 0x000fc40000000800 */
[----:B------:R-:W-:Y:S01]  /*edc0*/  ISETP.NE.AND.EX P0, PT, RZ, UR5, PT, P0 ;  /* 0x00000005ff007c0c */ /* 0x000fe2000bf05300 */
[----:B------:R-:W-:Y:S02]  /*edd0*/  USHF.R.U64 UR38, UR35, UR42, UR9 ;  /* 0x0000002a23267299 */ /* 0x000fe40008001209 */
[----:B------:R-:W-:Y:S02]  /*ede0*/  USHF.R.U32.HI UR9, URZ, UR42, UR9 ;  /* 0x0000002a3f097299 */ /* 0x000fe40008011609 */
[----:B------:R-:W-:Y:S02]  /*edf0*/  UIADD3 UR10, -UR21, URZ, URZ ;  /* 0x0000003f150a7290 */ /* 0x000fe4000fffe13f */
[----:B------:R-:W-:Y:S02]  /*ee00*/  UIADD3 UR43, -UR39, URZ, URZ ;  /* 0x0000003f272b7290 */ /* 0x000fe4000fffe13f */
[----:B------:R-:W-:Y:S01]  /*ee10*/  USHF.R.U64 UR39, UR38, UR44, UR9 ;  /* 0x0000002c26277299 */ /* 0x000fe20008001209 */
[----:B------:R-:W-:Y:S01]  /*ee20*/  UMOV UR36, 0x1 ;  /* 0x0000000100247882 */ /* 0x000fe20000000000 */
[----:B------:R-:W-:Y:S01]  /*ee30*/  ULDC UR40, c[0x0][0x144] ;  /* 0x0000510000287ab9 */ /* 0x000fe20000000800 */
[----:B------:R-:W-:Y:S01]  /*ee40*/  ULDC UR28, c[0x0][0x600] ;  /* 0x00018000001c7ab9 */ /* 0x000fe20000000800 */
[----:B------:R-:W-:-:S02]  /*ee50*/  USHF.L.U32 UR36, UR36, UR44, URZ ;  /* 0x0000002c24247299 */ /* 0x000fc4000800063f */
[----:B------:R-:W-:Y:S02]  /*ee60*/  USHF.R.U32.HI UR21, URZ, UR44, UR9 ;  /* 0x0000002c3f157299 */ /* 0x000fe40008011609 */
[----:B------:R-:W-:Y:S02]  /*ee70*/  UIADD3 UR34, UR28, -0x1, URZ ;  /* 0xffffffff1c227890 */ /* 0x000fe4000fffe03f */
[----:B------:R-:W-:Y:S02]  /*ee80*/  ULOP3.LUT UR37, URZ, UR37, URZ, 0x33, !UPT ;  /* 0x000000253f257292 */ /* 0x000fe4000f8e333f */
[----:B------:R-:W-:Y:S01]  /*ee90*/  UIMAD UR40, UR40, UR10, UR8 ;  /* 0x0000000a282872a4 */ /* 0x000fe2000f8e0208 */
[----:B------:R-:W-:Y:S01]  /*eea0*/  ULDC UR46, c[0x0][0x148] ;  /* 0x00005200002e7ab9 */ /* 0x000fe20000000800 */
[----:B------:R-:W-:Y:S01]  /*eeb0*/  ULDC UR44, c[0x0][0x648] ;  /* 0x00019200002c7ab9 */ /* 0x000fe20000000800 */
[----:B------:R-:W-:Y:S01]  /*eec0*/  ULDC UR45, c[0x0][0x638] ;  /* 0x00018e00002d7ab9 */ /* 0x000fe20000000800 */
[----:B------:R-:W-:Y:S01]  /*eed0*/  UMOV UR20, UR39 ;  /* 0x0000002700147c82 */ /* 0x000fe20008000000 */
[----:B------:R-:W-:Y:S07]  /*eee0*/  @!P0 BRA `(.L_x_299) ;  /* 0x0000000000288947 */ /* 0x000fee0003800000 */
        /* <DEDUP_REMOVED lines=10> */
.L_x_299:
[----:B------:R-:W-:Y:S01]  /*ef90*/  USHF.R.U64 UR4, UR20, UR44, UR21 ;  /* 0x0000002c14047299 */ /* 0x000fe20008001215 */
[----:B------:R-:W-:Y:S01]  /*efa0*/  IMAD.U32 R4, RZ, RZ, UR6 ;  /* 0x00000006ff047e24 */ /* 0x000fe2000f8e00ff */
[----:B------:R-:W-:Y:S01]  /*efb0*/  ULOP3.LUT UR37, UR38, UR37, URZ, 0xc0, !UPT ;  /* 0x0000002526257292 */ /* 0x000fe2000f8ec03f */
[----:B------:R-:W-:Y:S01]  /*efc0*/  IMAD.MOV.U32 R0, RZ, RZ, 0x1 ;  /* 0x00000001ff007424 */ /* 0x000fe200078e00ff */
[----:B------:R-:W-:Y:S02]  /*efd0*/  UIADD3 UR5, -UR4, URZ, URZ ;  /* 0x0000003f04057290 */ /* 0x000fe4000fffe13f */
[----:B------:R-:W-:Y:S01]  /*efe0*/  @UP2 UIMAD UR40, UR46, UR43, UR41 ;  /* 0x0000002b2e2822a4 */ /* 0x000fe2000f8e0229 */
[----:B------:R2:W-:Y:S01]  /*eff0*/  STL [R1+0x7c], R4 ;  /* 0x00007c0401007387 */ /* 0x0005e20000100800 */
[----:B------:R-:W-:Y:S02]  /*f000*/  ULOP3.LUT UR34, UR35, UR34, URZ, 0xc0, !UPT ;  /* 0x0000002223227292 */ /* 0x000fe4000f8ec03f */
[----:B------:R-:W-:-:S02]  /*f010*/  UIMAD UR36, UR36, UR4, UR37 ;  /* 0x00000004242472a4 */ /* 0x000fc4000f8e0225 */
        /* <DEDUP_REMOVED lines=10> */
.L_x_297:
[----:B------:R-:W-:Y:S01]  /*f0c0*/  UIADD3 UR15, UR31, UR15, URZ ;  /* 0x0000000f1f0f7290 */ /* 0x000fe2000fffe03f */
[----:B------:R-:W-:Y:S01]  /*f0d0*/  LOP3.LUT P0, RZ, R0, 0xff, RZ, 0xc0, !PT ;  /* 0x000000ff00ff7812 */ /* 0x000fe2000780c0ff */
[----:B------:R-:W-:Y:S02]  /*f0e0*/  ULOP3.LUT UR29, UR29, 0x1, URZ, 0x3c, !UPT ;  /* 0x000000011d1d7892 */ /* 0x000fe4000f8e3c3f */
[----:B------:R-:W-:Y:S02]  /*f0f0*/  USHF.R.U32.HI UR4, URZ, 0x2, UR15 ;  /* 0x000000023f047899 */ /* 0x000fe4000801160f */
[----:B------:R-:W-:Y:S02]  /*f100*/  UISETP.GT.U32.AND UP0, UPT, UR15, 0x3, UPT ;  /* 0x000000030f00788c */ /* 0x000fe4000bf04070 */
[----:B------:R-:W-:Y:S02]  /*f110*/  ULOP3.LUT UR4, UR4, 0x1, URZ, 0xc0, !UPT ;  /* 0x0000000104047892 */ /* 0x000fe4000f8ec03f */
[----:B------:R-:W-:-:S02]  /*f120*/  UISETP.LT.U32.AND UP0, UPT, UR31, 0x4, UP0 ;  /* 0x000000041f00788c */ /* 0x000fc40008701070 */
[----:B------:R-:W-:Y:S02]  /*f130*/  UISETP.NE.U32.AND UP1, UPT, UR4, 0x1, UPT ;  /* 0x000000010400788c */ /* 0x000fe4000bf25070 */
[----:B------:R-:W-:Y:S02]  /*f140*/  USEL UR5, URZ, 0x1, !UP0 ;  /* 0x000000013f057887 */ /* 0x000fe4000c000000 */
[----:B------:R-:W-:Y:S02]  /*f150*/  UISETP.GT.U32.AND UP1, UPT, UR31, 0x3, !UP1 ;  /* 0x000000031f00788c */ /* 0x000fe4000cf24070 */
[----:B------:R-:W-:Y:S02]  /*f160*/  ULOP3.LUT UR15, UR15, 0x3, URZ, 0xc0, !UPT ;  /* 0x000000030f0f7892 */ /* 0x000fe4000f8ec03f */
[----:B------:R-:W-:-:S04]  /*f170*/  USEL UR4, URZ, 0x1, !UP1 ;  /* 0x000000013f047887 */ /* 0x000fc8000c800000 */
[----:B------:R-:W-:Y:S01]  /*f180*/  ULOP3.LUT UR17, UR4, UR17, UR5, 0x96, !UPT ;  /* 0x0000001104117292 */ /* 0x000fe2000f8e9605 */
[----:B------:R-:W-:Y:S11]  /*f190*/  @P0 BRA `(.L_x_300) ;  /* 0xffffff24009c0947 */ /* 0x000ff6000383ffff */
[----:B------:R-:W-:Y:S05]  /*f1a0*/  EXIT ;  /* 0x000000000000794d */ /* 0x000fea0003800000 */
.L_x_16:
[----:B------:R-:W-:-:S08]  /*f1b0*/  ISETP.NE.AND P0, PT, RZ, UR6, PT ;  /* 0x00000006ff007c0c */ /* 0x000fd0000bf05270 */
[----:B0-2---:R-:W0:-:S00]  /*f1c0*/  USETMAXREG.DEALLOC.CTAPOOL 0x28 ;  /* 0x00000028000079c8 */ /* 0x005e0000080e0500 */
[----:B------:R-:W-:Y:S05]  /*f1d0*/  @P0 EXIT ;  /* 0x000000000000094d */ /* 0x000fea0003800000 */
[----:B0-----:R-:W-:Y:S01]  /*f1e0*/  LOP3.LUT P0, RZ, R3, 0xff, RZ, 0xc0, !PT ;  /* 0x000000ff03ff7812 */ /* 0x001fe2000780c0ff */
[----:B------:R-:W-:Y:S02]  /*f1f0*/  IMAD.MOV.U32 R8, RZ, RZ, 0x1 ;  /* 0x00000001ff087424 */ /* 0x000fe400078e00ff */
[----:B------:R-:W-:-:S10]  /*f200*/  IMAD.MOV.U32 R9, RZ, RZ, RZ ;  /* 0x000000ffff097224 */ /* 0x000fd400078e00ff */
[----:B------:R-:W-:Y:S05]  /*f210*/  @!P0 BRA `(.L_x_301) ;  /* 0x0000000c00a88947 */ /* 0x000fea0003800000 */
[----:B------:R-:W0:Y:S01]  /*f220*/  S2UR UR9, SR_CgaCtaId ;  /* 0x00000000000979c3 */ /* 0x000e220000008800 */
[----:B------:R-:W-:Y:S01]  /*f230*/  UMOV UR11, 0x1 ;  /* 0x00000001000b7882 */ /* 0x000fe20000000000 */
[----:B------:R-:W-:Y:S01]  /*f240*/  LOP3.LUT P0, RZ, R0, 0x1f, RZ, 0xc0, !PT ;  /* 0x0000001f00ff7812 */ /* 0x000fe2000780c0ff */
[----:B------:R-:W-:Y:S01]  /*f250*/  ULDC UR5, c[0x0][0x658] ;  /* 0x0001960000057ab9 */ /* 0x000fe20000000800 */
[----:B------:R-:W-:Y:S01]  /*f260*/  UMOV UR10, 0xffffffff ;  /* 0xffffffff000a7882 */ /* 0x000fe20000000000 */
[----:B------:R-:W-:Y:S01]  /*f270*/  BSSY B0, `(.L_x_301) ;  /* 0x00000e4000007945 */ /* 0x000fe20003800000 */
[----:B------:R-:W-:Y:S01]  /*f280*/  USHF.L.U32 UR10, UR10, UR5, URZ ;  /* 0x000000050a0a7299 */ /* 0x000fe2000800063f */
[C---:B------:R-:W-:Y:S01]  /*f290*/  ISETP.NE.AND P3, PT, R2.reuse, RZ, PT ;  /* 0x000000ff0200720c */ /* 0x040fe20003f65270 */
[----:B------:R-:W-:Y:S01]  /*f2a0*/  IMAD.MOV.U32 R0, RZ, RZ, 0x1 ;  /* 0x00000001ff007424 */ /* 0x000fe200078e00ff */
[----:B------:R-:W-:Y:S01]  /*f2b0*/  ISETP.NE.OR P0, PT, R2, RZ, !P0 ;  /* 0x000000ff0200720c */ /* 0x000fe20004705670 */
[----:B------:R-:W-:Y:S01]  /*f2c0*/  IMAD.MOV.U32 R8, RZ, RZ, 0x1 ;  /* 0x00000001ff087424 */ /* 0x000fe200078e00ff */
[----:B------:R-:W-:Y:S01]  /*f2d0*/  ULDC UR4, c[0x0][0x600] ;  /* 0x0001800000047ab9 */ /* 0x000fe20000000800 */
[----:B------:R-:W-:Y:S01]  /*f2e0*/  IMAD.MOV.U32 R9, RZ, RZ, RZ ;  /* 0x000000ffff097224 */ /* 0x000fe200078e00ff */
[----:B------:R-:W-:Y:S01]  /*f2f0*/  UMOV UR22, 0x5 ;  /* 0x0000000500167882 */ /* 0x000fe20000000000 */
[----:B------:R-:W-:-:S02]  /*f300*/  UIADD3 UR30, UR14, 0x1, URZ ;  /* 0x000000010e1e7890 */ /* 0x000fc4000fffe03f */
[----:B------:R-:W-:Y:S02]  /*f310*/  ULOP3.LUT UR31, UR7, 0x2, URZ, 0xfc, !UPT ;  /* 0x00000002071f7892 */ /* 0x000fe4000f8efc3f */
[----:B------:R-:W-:Y:S02]  /*f320*/  UIADD3 UR4, UR4, -0x1, URZ ;  /* 0xffffffff04047890 */ /* 0x000fe4000fffe03f */
[----:B------:R-:W-:Y:S02]  /*f330*/  USHF.L.U32 UR5, UR11, UR5, URZ ;  /* 0x000000050b057299 */ /* 0x000fe4000800063f */
[----:B------:R-:W-:Y:S02]  /*f340*/  ULOP3.LUT UR20, URZ, UR10, URZ, 0x33, !UPT ;  /* 0x0000000a3f147292 */ /* 0x000fe4000f8e333f */
[----:B0-----:R-:W-:Y:S02]  /*f350*/  ULOP3.LUT UR8, UR9, 0x1, URZ, 0xc0, !UPT ;  /* 0x0000000109087892 */ /* 0x001fe4000f8ec03f */
[----:B------:R-:W-:-:S02]  /*f360*/  USHF.R.U32.HI UR32, URZ, 0x1, UR9 ;  /* 0x000000013f207899 */ /* 0x000fc40008011609 */
[----:B------:R-:W-:Y:S02]  /*f370*/  USHF.L.U32 UR6, UR9, 0x7, URZ ;  /* 0x0000000709067899 */ /* 0x000fe4000800063f */
[----:B------:R-:W-:Y:S02]  /*f380*/  USHF.L.U32 UR15, UR9, 0xd, URZ ;  /* 0x0000000d090f7899 */ /* 0x000fe4000800063f */
[----:B------:R-:W-:Y:S02]  /*f390*/  ULOP3.LUT UR9, UR9, 0xfffffffe, URZ, 0xc0, !UPT ;  /* 0xfffffffe09097892 */ /* 0x000fe4000f8ec03f */
[----:B------:R-:W-:Y:S02]  /*f3a0*/  UISETP.GT.U32.AND UP0, UPT, UR8, 0xffff, UPT ;  /* 0x0000ffff0800788c */ /* 0x000fe4000bf04070 */
[----:B------:R-:W-:Y:S02]  /*f3b0*/  USHF.L.U32 UR21, UR11, UR9, URZ ;  /* 0x000000090b157299 */ /* 0x000fe4000800063f */
[----:B------:R-:W-:-:S02]  /*f3c0*/  ULOP3.LUT UR9, UR9, 0x1, URZ, 0xfc, !UPT ;  /* 0x0000000109097892 */ /* 0x000fc4000f8efc3f */
[----:B------:R-:W-:Y:S02]  /*f3d0*/  USEL UR8, UR8, 0xffff, !UP0 ;  /* 0x0000ffff08087887 */ /* 0x000fe4000c000000 */
[----:B------:R-:W-:Y:S02]  /*f3e0*/  USHF.L.U32 UR9, UR11, UR9, URZ ;  /* 0x000000090b097299 */ /* 0x000fe4000800063f */
[----:B------:R-:W-:Y:S02]  /*f3f0*/  ULOP3.LUT UR8, UR8, 0xffff, URZ, 0xc0, !UPT ;  /* 0x0000ffff08087892 */ /* 0x000fe4000f8ec03f */
[----:B------:R-:W-:Y:S02]  /*f400*/  ULOP3.LUT UR6, UR6, 0x80, URZ, 0xc0, !UPT ;  /* 0x0000008006067892 */ /* 0x000fe4000f8ec03f */
[----:B------:R-:W-:Y:S02]  /*f410*/  ULOP3.LUT UR15, UR15, 0x2000, URZ, 0xc0, !UPT ;  /* 0x000020000f0f7892 */ /* 0x000fe4000f8ec03f */
[----:B------:R-:W-:-:S02]  /*f420*/  ULOP3.LUT UR21, UR21, UR9, URZ, 0xfc, !UPT ;  /* 0x0000000915157292 */ /* 0x000fc4000f8efc3f */
[----:B------:R-:W-:Y:S01]  /*f430*/  USHF.L.U32 UR22, UR22, UR8, URZ ;  /* 0x0000000816167299 */ /* 0x000fe2000800063f */
[----:B------:R-:W-:-:S11]  /*f440*/  ULDC.64 UR28, c[0x0][0x198] ;  /* 0x00006600001c7ab9 */ /* 0x000fd60000000a00 */
.L_x_313:
[----:B------:R-:W-:-:S03]  /*f450*/  UMOV UR8, 0xffffffff ;  /* 0xffffffff00087882 */ /* 0x000fc60000000000 */
[----:B01----:R-:W-:Y:S05]  /*f460*/  BRA.DIV UR8, `(.L_x_302) ;  /* 0x0000001208407947 */ /* 0x003fea000b800000 */
[----:B------:R-:W-:-:S13]  /*f470*/  ELECT P1, URZ, PT ;  /* 0x00000000003f782f */ /* 0x000fda0003820000 */
.L_x_326:
[----:B------:R-:W0:Y:S01]  /*f480*/  LDC R2, c[0x0][0x28c] ;  /* 0x0000a300ff027b82 */ /* 0x000e220000000800 */
[----:B------:R-:W-:Y:S01]  /*f490*/  BSSY B1, `(.L_x_303) ;  /* 0x0000040000017945 */ /* 0x000fe20003800000 */
[----:B0-----:R-:W-:-:S13]  /*f4a0*/  ISETP.LT.OR P1, PT, R2, 0x1, !P1 ;  /* 0x000000010200780c */ /* 0x001fda0004f21670 */
[----:B------:R-:W-:Y:S05]  /*f4b0*/  @P1 BRA `(.L_x_304) ;  /* 0x0000000000f41947 */ /* 0x000fea0003800000 */
[----:B------:R-:W2:Y:S04]  /*f4c0*/  LDL.LU R4, [R1+0x90] ;  /* 0x0000900001047983 */ /* 0x000ea80000300800 */
[----:B------:R-:W3:Y:S01]  /*f4d0*/  LDL.LU R3, [R1+0x8c] ;  /* 0x00008c0001037983 */ /* 0x000ee20000300800 */
[----:B------:R-:W-:Y:S02]  /*f4e0*/  IMAD.MOV.U32 R12, RZ, RZ, RZ ;  /* 0x000000ffff0c7224 */ /* 0x000fe400078e00ff */
[----:B------:R-:W-:Y:S02]  /*f4f0*/  IMAD.U32 R13, RZ, RZ, UR30 ;  /* 0x0000001eff0d7e24 */ /* 0x000fe4000f8e00ff */
[----:B------:R-:W-:Y:S01]  /*f500*/  IMAD.MOV.U32 R2, RZ, RZ, R8 ;  /* 0x000000ffff027224 */ /* 0x000fe200078e0008 */
[----:B--2---:R-:W-:-:S02]  /*f510*/  LEA R6, R4, UR6, 0x8 ;  /* 0x0000000604067c11 */ /* 0x004fc4000f8e40ff */
[----:B---3--:R-:W-:Y:S01]  /*f520*/  LEA R4, R3, UR32, 0x1 ;  /* 0x0000002003047c11 */ /* 0x008fe2000f8e08ff */
[----:B------:R-:W-:-:S04]  /*f530*/  IMAD.MOV.U32 R3, RZ, RZ, R9 ;  /* 0x000000ffff037224 */ /* 0x000fc800078e0009 */
[----:B------:R-:W-:-:S07]  /*f540*/  IMAD.SHL.U32 R7, R4, 0x20, RZ ;  /* 0x0000002004077824 */ /* 0x000fce00078e00ff */
.L_x_308:
[----:B------:R-:W0:Y:S01]  /*f550*/  S2R R5, SR_CgaCtaId ;  /* 0x0000000000057919 */ /* 0x000e220000008800 */
[----:B------:R-:W-:-:S04]  /*f560*/  MOV R4, 0x400 ;  /* 0x0000040000047802 */ /* 0x000fc80000000f00 */
[----:B0-----:R-:W-:Y:S02]  /*f570*/  LEA R10, R5, R4, 0x18 ;  /* 0x00000004050a7211 */ /* 0x001fe400078ec0ff */
[----:B------:R-:W-:Y:S01]  /*f580*/  SHF.L.U32 R4, R2, 0x1f, RZ ;  /* 0x0000001f02047819 */ /* 0x000fe200000006ff */
[----:B------:R-:W0:Y:S02]  /*f590*/  @!P3 LDC R5, c[0x0][0x500] ;  /* 0x00014000ff05bb82 */ /* 0x000e240000000800 */
[----:B------:R-:W-:-:S04]  /*f5a0*/  IMAD R11, R3, 0x8, R10 ;  /* 0x00000008030b7824 */ /* 0x000fc800078e020a */
[----:B------:R-:W1:Y:S02]  /*f5b0*/  SYNCS.PHASECHK.TRANS64.TRYWAIT P1, [R11+URZ+0x20], R4 ;  /* 0x000020040b0075a7 */ /* 0x000e64000802017f */
[----:B-1----:R-:W-:Y:S05]  /*f5c0*/  @!P1 BRA `(.L_x_305) ;  /* 0x0000001000089947 */ /* 0x002fea0003800000 */
.L_x_327:
[----:B------:R-:W-:Y:S01]  /*f5d0*/  UPRMT UR8, UR31, 0x9910, URZ ;  /* 0x000099101f087896 */ /* 0x000fe2000800003f */
[----:B0-----:R0:W-:Y:S03]  /*f5e0*/  @!P3 SYNCS.ARRIVE.TRANS64 RZ, [R11+URZ], R5 ;  /* 0x000000050bffb9a7 */ /* 0x0011e6000800003f */
[----:B------:R-:W-:-:S06]  /*f5f0*/  UISETP.NE.AND UP0, UPT, UR8, 0x2, UPT ;  /* 0x000000020800788c */ /* 0x000fcc000bf05270 */
[----:B------:R-:W-:-:S13]  /*f600*/  PLOP3.LUT P1, PT, PT, PT, UP0, 0x80, 0x0 ;  /* 0x000000000000781c */ /* 0x000fda0003f2f008 */
[----:B0-----:R-:W-:Y:S05]  /*f610*/  @P1 BRA `(.L_x_306) ;  /* 0x0000000000041947 */ /* 0x001fea0003800000 */
[----:B------:R-:W-:Y:S01]  /*f620*/  BPT.TRAP 0x1 ;  /* 0x000000040000795c */ /* 0x000fe20000300000 */
.L_x_306:
[----:B------:R-:W-:Y:S05]  /*f630*/  @P0 BRA `(.L_x_307) ;  /* 0x0000000000040947 */ /* 0x000fea0003800000 */
[----:B------:R-:W-:Y:S01]  /*f640*/  BPT.TRAP 0x1 ;  /* 0x000000040000795c */ /* 0x000fe20000300000 */
.L_x_307:
[----:B------:R-:W2:Y:S01]  /*f650*/  LDL R5, [R1+0x7c] ;  /* 0x00007c0001057983 */ /* 0x000ea20000100800 */
[----:B-1----:R-:W-:Y:S01]  /*f660*/  LEA R4, R3, UR32, 0x1 ;  /* 0x0000002003047c11 */ /* 0x002fe2000f8e08ff */
[----:B------:R-:W-:Y:S01]  /*f670*/  VIADD R13, R13, 0xffffffff ;  /* 0xffffffff0d0d7836 */ /* 0x000fe20000000000 */
[----:B------:R-:W-:Y:S01]  /*f680*/  R2UR UR11, R3 ;  /* 0x00000000030b72ca */ /* 0x000fe200000e0000 */
[----:B------:R-:W-:Y:S01]  /*f690*/  UIADD3 UR16, UP0, UR28, 0xf0, URZ ;  /* 0x000000f01c107890 */ /* 0x000fe2000ff1e03f */
[----:B------:R-:W-:Y:S01]  /*f6a0*/  R2UR UR26, R10 ;  /* 0x000000000a1a72ca */ /* 0x000fe200000e0000 */
[----:B------:R-:W-:Y:S01]  /*f6b0*/  IMAD.U32 R4, R4, 0x800, R10 ;  /* 0x0000080004047824 */ /* 0x000fe200078e000a */
[----:B------:R-:W-:Y:S01]  /*f6c0*/  R2UR UR27, R7 ;  /* 0x00000000071b72ca */ /* 0x000fe200000e0000 */
[----:B------:R-:W-:Y:S01]  /*f6d0*/  UIADD3 UR34, UP1, UR28, 0x1f0, URZ ;  /* 0x000001f01c227890 */ /* 0x000fe2000ff3e03f */
[----:B------:R-:W-:Y:S01]  /*f6e0*/  R2UR UR9, R11 ;  /* 0x000000000b0972ca */ /* 0x000fe200000e0000 */
[----:B------:R-:W-:Y:S01]  /*f6f0*/  UIADD3.X UR17, URZ, UR29, URZ, UP0, !UPT ;  /* 0x0000001d3f117290 */ /* 0x000fe200087fe43f */
[----:B------:R-:W-:Y:S01]  /*f700*/  R2UR UR8, R4 ;  /* 0x00000000040872ca */ /* 0x000fe200000e0000 */
[----:B------:R-:W-:Y:S01]  /*f710*/  UPRMT UR23, URZ, 0x5410, UR22 ;  /* 0x000054103f177896 */ /* 0x000fe20008000016 */
[----:B------:R-:W-:Y:S01]  /*f720*/  R2UR UR10, R12 ;  /* 0x000000000c0a72ca */ /* 0x000fe200000e0000 */
[----:B------:R-:W-:Y:S01]  /*f730*/  VIADD R3, R3, 0x1 ;  /* 0x0000000103037836 */ /* 0x000fe20000000000 */
[----:B------:R-:W-:Y:S01]  /*f740*/  R2UR UR33, R6 ;  /* 0x00000000062172ca */ /* 0x000fe200000e0000 */
[----:B------:R-:W-:Y:S01]  /*f750*/  ULEA UR11, UR11, UR15, 0xe ;  /* 0x0000000f0b0b7291 */ /* 0x000fe2000f8e703f */
[----:B------:R-:W-:Y:S01]  /*f760*/  ISETP.GT.AND P2, PT, R13, 0x1, PT ;  /* 0x000000010d00780c */ /* 0x000fe20003f44270 */
[----:B------:R-:W-:Y:S01]  /*f770*/  UPRMT UR36, URZ, 0x5410, UR21 ;  /* 0x000054103f247896 */ /* 0x000fe20008000015 */
[C---:B------:R-:W-:Y:S01]  /*f780*/  ISETP.NE.AND P1, PT, R3.reuse, 0x4, PT ;  /* 0x000000040300780c */ /* 0x040fe20003f25270 */
[----:B------:R-:W-:Y:S01]  /*f790*/  UIADD3 UR26, UR26, 0x4180, UR11 ;  /* 0x000041801a1a7890 */ /* 0x000fe2000fffe00b */
[----:B------:R-:W-:Y:S01]  /*f7a0*/  VIADD R12, R12, 0x40 ;  /* 0x000000400c0c7836 */ /* 0x000fe20000000000 */
[----:B------:R-:W-:Y:S01]  /*f7b0*/  UIADD3.X UR35, URZ, UR29, URZ, UP1, !UPT ;  /* 0x0000001d3f237290 */ /* 0x000fe20008ffe43f */
[----:B------:R-:W-:Y:S01]  /*f7c0*/  SEL R3, R3, RZ, P1 ;  /* 0x000000ff03037207 */ /* 0x000fe20000800000 */
[----:B------:R-:W-:Y:S01]  /*f7d0*/  UIADD3 UR8, UR8, 0x180, URZ ;  /* 0x0000018008087890 */ /* 0x000fe2000fffe03f */
[----:B------:R-:W-:Y:S01]  /*f7e0*/  UMOV UR18, 0x0 ;  /* 0x0000000000127882 */ /* 0x000fe20000000000 */
[----:B------:R-:W-:Y:S01]  /*f7f0*/  UMOV UR19, 0x10000000 ;  /* 0x1000000000137882 */ /* 0x000fe20000000000 */
[----:B------:R-:W-:Y:S01]  /*f800*/  UMOV UR11, UR27 ;  /* 0x0000001b000b7c82 */ /* 0x000fe20008000000 */
[----:B--2---:R-:W-:-:S02]  /*f810*/  R2UR UR12, R5 ;  /* 0x00000000050c72ca */ /* 0x004fc400000e0000 */
[----:B------:R-:W-:-:S04]  /*f820*/  SEL R5, RZ, 0x1, P1 ;  /* 0x00000001ff057807 */ /* 0x000fc80000800000 */
[----:B------:R-:W-:-:S07]  /*f830*/  LOP3.LUT R2, R2, R5, RZ, 0x3c, !PT ;  /* 0x0000000502027212 */ /* 0x000fce00078e3cff */
[----:B------:R0:W-:Y:S02]  /*f840*/  UTMALDG.3D.MULTICAST [UR8], [UR16], UR23, desc[UR18] ;  /* 0x00001208100073b4 */ /* 0x0001e40008011817 */
[----:B0-----:R-:W-:Y:S01]  /*f850*/  UMOV UR8, UR26 ;  /* 0x0000001a00087c82 */ /* 0x001fe20008000000 */
[----:B------:R-:W-:Y:S02]  /*f860*/  UMOV UR11, UR33 ;  /* 0x00000021000b7c82 */ /* 0x000fe40008000000 */
[----:B------:R0:W-:Y:S02]  /*f870*/  UTMALDG.3D.MULTICAST [UR8], [UR34], UR36, desc[UR18] ;  /* 0x00001208220073b4 */ /* 0x0001e40008011824 */
[----:B0-----:R-:W-:Y:S05]  /*f880*/  @P2 BRA `(.L_x_308) ;  /* 0xfffffffc00302947 */ /* 0x001fea000383ffff */
.L_x_304:
[----:B------:R-:W-:Y:S05]  /*f890*/  BSYNC B1 ;  /* 0x0000000000017941 */ /* 0x000fea0003800000 */
.L_x_303:
[----:B------:R-:W2:Y:S01]  /*f8a0*/  LDL.LU R15, [R1+0x84] ;  /* 0x00008400010f7983 */ /* 0x000ea20000300800 */
[----:B------:R-:W-:Y:S01]  /*f8b0*/  LOP3.LUT P4, RZ, R0, 0xff, RZ, 0xc0, !PT ;  /* 0x000000ff00ff7812 */ /* 0x000fe2000788c0ff */
[----:B------:R-:W-:Y:S01]  /*f8c0*/  VIADD R9, R9, UR14 ;  /* 0x0000000e09097c36 */ /* 0x000fe20008000000 */
[----:B------:R-:W-:Y:S01]  /*f8d0*/  ULDC.64 UR8, c[0x0][0x650] ;  /* 0x0001940000087ab9 */ /* 0x000fe20000000a00 */
[----:B------:R-:W3:Y:S01]  /*f8e0*/  LDL.LU R14, [R1+0x88] ;  /* 0x00008800010e7983 */ /* 0x000ee20000300800 */
[----:B------:R-:W-:Y:S01]  /*f8f0*/  IMAD.MOV.U32 R5, RZ, RZ, -0x1 ;  /* 0xffffffffff057424 */ /* 0x000fe200078e00ff */
[----:B------:R-:W-:Y:S01]  /*f900*/  BSSY B1, `(.L_x_309) ;  /* 0x0000078000017945 */ /* 0x000fe20003800000 */
[----:B------:R-:W-:Y:S01]  /*f910*/  SHF.R.U32.HI R0, RZ, 0x2, R9 ;  /* 0x00000002ff007819 */ /* 0x000fe20000011609 */
[----:B------:R-:W-:Y:S01]  /*f920*/  IMAD.MOV.U32 R4, RZ, RZ, -0x1 ;  /* 0xffffffffff047424 */ /* 0x000fe200078e00ff */
[----:B------:R-:W-:Y:S02]  /*f930*/  ISETP.GT.U32.AND P1, PT, R9, 0x3, PT ;  /* 0x000000030900780c */ /* 0x000fe40003f24070 */
[----:B------:R-:W-:-:S02]  /*f940*/  LOP3.LUT R0, R0, 0x1, RZ, 0xc0, !PT ;  /* 0x0000000100007812 */ /* 0x000fc400078ec0ff */
[----:B------:R-:W-:Y:S01]  /*f950*/  LOP3.LUT R9, R9, 0x3, RZ, 0xc0, !PT ;  /* 0x0000000309097812 */ /* 0x000fe200078ec0ff */
[----:B------:R-:W0:Y:S01]  /*f960*/  @P4 S2R R3, SR_CgaCtaId ;  /* 0x0000000000034919 */ /* 0x000e220000008800 */
[----:B------:R-:W-:Y:S02]  /*f970*/  @P4 MOV R2, 0x400 ;  /* 0x0000040000024802 */ /* 0x000fe40000000f00 */
[----:B------:R-:W-:Y:S02]  /*f980*/  ISETP.NE.U32.AND P2, PT, R0, 0x1, PT ;  /* 0x000000010000780c */ /* 0x000fe40003f45070 */
[----:B0-----:R-:W-:Y:S01]  /*f990*/  @P4 LEA R2, R3, R2, 0x18 ;  /* 0x0000000203024211 */ /* 0x001fe200078ec0ff */
[----:B------:R-:W-:-:S03]  /*f9a0*/  IMAD.U32 R3, RZ, RZ, UR14 ;  /* 0x0000000eff037e24 */ /* 0x000fc6000f8e00ff */
[----:B------:R0:W-:Y:S02]  /*f9b0*/  @P4 SYNCS.ARRIVE.TRANS64.A1T0 RZ, [R2+URZ+0x78], RZ ;  /* 0x000078ff02ff49a7 */ /* 0x0001e4000810003f */
[C---:B------:R-:W-:Y:S02]  /*f9c0*/  ISETP.LT.U32.AND P1, PT, R3.reuse, 0x4, P1 ;  /* 0x000000040300780c */ /* 0x040fe40000f21070 */
[----:B------:R-:W-:Y:S02]  /*f9d0*/  ISETP.GT.U32.AND P2, PT, R3, 0x3, !P2 ;  /* 0x000000030300780c */ /* 0x000fe40005744070 */
[----:B------:R-:W-:Y:S02]  /*f9e0*/  SEL R3, RZ, 0x1, !P1 ;  /* 0x00000001ff037807 */ /* 0x000fe40004800000 */
[----:B------:R-:W-:Y:S02]  /*f9f0*/  SEL R0, RZ, 0x1, !P2 ;  /* 0x00000001ff007807 */ /* 0x000fe40005000000 */
[----:B0-----:R-:W-:-:S02]  /*fa00*/  PRMT R2, RZ, 0x7610, R2 ;  /* 0x00007610ff027816 */ /* 0x001fc40000000002 */
[----:B------:R-:W-:Y:S01]  /*fa10*/  LOP3.LUT R8, R0, R8, R3, 0x96, !PT ;  /* 0x0000000800087212 */ /* 0x000fe200078e9603 */
[----:B------:R-:W-:Y:S01]  /*fa20*/  IMAD.MOV.U32 R3, RZ, RZ, -0x1 ;  /* 0xffffffffff037424 */ /* 0x000fe200078e00ff */
[----:B------:R-:W-:Y:S02]  /*fa30*/  PRMT R0, RZ, 0x7610, R0 ;  /* 0x00007610ff007816 */ /* 0x000fe40000000000 */
[----:B---3--:R-:W-:-:S04]  /*fa40*/  IADD3 R14, P4, R14, UR24, RZ ;  /* 0x000000180e0e7c10 */ /* 0x008fc8000ff9e0ff */
[----:B--2---:R-:W-:Y:S01]  /*fa50*/  IADD3.X R15, R15, UR13, RZ, P4, !PT ;  /* 0x0000000d0f0f7c10 */ /* 0x004fe2000a7fe4ff */
[----:B------:R0:W-:Y:S01]  /*fa60*/  STL [R1+0x88], R14 ;  /* 0x0000880e01007387 */ /* 0x0001e20000100800 */
[----:B------:R-:W-:-:S03]  /*fa70*/  ISETP.GE.U32.AND P4, PT, R14, UR8, PT ;  /* 0x000000080e007c0c */ /* 0x000fc6000bf86070 */
[----:B------:R0:W-:Y:S01]  /*fa80*/  STL [R1+0x84], R15 ;  /* 0x0000840f01007387 */ /* 0x0001e20000100800 */
[----:B------:R-:W-:-:S03]  /*fa90*/  ISETP.GE.U32.AND.EX P1, PT, R15, UR9, PT, P4 ;  /* 0x000000090f007c0c */ /* 0x000fc6000bf26140 */
[----:B------:R0:W-:Y:S04]  /*faa0*/  STL [R1+0x8c], R5 ;  /* 0x00008c0501007387 */ /* 0x0001e80000100800 */
[----:B------:R0:W-:Y:S04]  /*fab0*/  STL [R1+0x90], R4 ;  /* 0x0000900401007387 */ /* 0x0001e80000100800 */
[----:B------:R0:W-:Y:S02]  /*fac0*/  STL [R1+0x7c], R3 ;  /* 0x00007c0301007387 */ /* 0x0001e40000100800 */
[----:B------:R-:W-:Y:S05]  /*fad0*/  @P1 BRA `(.L_x_310) ;  /* 0x0000000400681947 */ /* 0x000fea0003800000 */
[----:B------:R-:W0:Y:S01]  /*fae0*/  S2UR UR8, SR_CTAID.X ;  /* 0x00000000000879c3 */ /* 0x000e220000002500 */
[----:B------:R-:W-:Y:S01]  /*faf0*/  ULDC.64 UR10, c[0x0][0x628] ;  /* 0x00018a00000a7ab9 */ /* 0x000fe20000000a00 */
[----:B------:R-:W-:Y:S01]  /*fb00*/  ULDC UR9, c[0x0][0x150] ;  /* 0x0000540000097ab9 */ /* 0x000fe20000000800 */
[----:B------:R-:W-:Y:S01]  /*fb10*/  ISETP.NE.U32.AND P1, PT, RZ, UR10, PT ;  /* 0x0000000aff007c0c */ /* 0x000fe2000bf25070 */
[----:B------:R-:W-:Y:S01]  /*fb20*/  ULDC UR12, c[0x0][0x630] ;  /* 0x00018c00000c7ab9 */ /* 0x000fe20000000800 */
[----:B------:R-:W-:Y:S01]  /*fb30*/  ULDC UR17, c[0x0][0x154] ;  /* 0x0000550000117ab9 */ /* 0x000fe20000000800 */
[----:B------:R-:W-:Y:S01]  /*fb40*/  IMAD.MOV.U32 R2, RZ, RZ, R14 ;  /* 0x000000ffff027224 */ /* 0x000fe200078e000e */
[----:B------:R-:W-:Y:S01]  /*fb50*/  ISETP.NE.AND.EX P1, PT, RZ, UR11, PT, P1 ;  /* 0x0000000bff007c0c */ /* 0x000fe2000bf25310 */
[----:B------:R-:W1:Y:S01]  /*fb60*/  S2UR UR16, SR_CTAID.Y ;  /* 0x00000000001079c3 */ /* 0x000e620000002600 */
[----:B0-----:R-:W-:-:S05]  /*fb70*/  I2FP.F32.U32 R3, UR8 ;  /* 0x0000000800037c45 */ /* 0x001fca0008201000 */
[----:B------:R-:W-:Y:S01]  /*fb80*/  FMUL R12, R3, UR9 ;  /* 0x00000009030c7c20 */ /* 0x000fe20008400000 */
[----:B------:R-:W-:-:S05]  /*fb90*/  IMAD.MOV.U32 R3, RZ, RZ, R15 ;  /* 0x000000ffff037224 */ /* 0x000fca00078e000f */
[----:B------:R-:W-:Y:S05]  /*fba0*/  @!P1 BRA `(.L_x_311) ;  /* 0x0000000000289947 */ /* 0x000fea0003800000 */
[----:B------:R-:W-:Y:S02]  /*fbb0*/  ULDC UR9, c[0x0][0x634] ;  /* 0x00018d0000097ab9 */ /* 0x000fe40000000800 */
[----:B------:R-:W-:-:S05]  /*fbc0*/  IADD3 R7, P1, R14, UR9, RZ ;  /* 0x000000090e077c10 */ /* 0x000fca000ff3e0ff */
[----:B------:R-:W-:-:S04]  /*fbd0*/  IMAD.X R11, RZ, RZ, R15, P1 ;  /* 0x000000ffff0b7224 */ /* 0x000fc800008e060f */
[----:B------:R-:W-:-:S04]  /*fbe0*/  IMAD.WIDE.U32 R4, R11, UR10, RZ ;  /* 0x0000000a0b047c25 */ /* 0x000fc8000f8e00ff */
[----:B------:R-:W-:-:S04]  /*fbf0*/  IMAD.WIDE.U32 R4, P1, R7, UR11, R4 ;  /* 0x0000000b07047c25 */ /* 0x000fc8000f820004 */
[----:B------:R-:W-:-:S04]  /*fc00*/  IMAD.WIDE.U32 R6, R7, UR10, RZ ;  /* 0x0000000a07067c25 */ /* 0x000fc8000f8e00ff */
[----:B------:R-:W-:Y:S01]  /*fc10*/  IMAD.X R3, RZ, RZ, RZ, P1 ;  /* 0x000000ffff037224 */ /* 0x000fe200008e06ff */
[----:B------:R-:W-:Y:S01]  /*fc20*/  IADD3 RZ, P1, R7, R4, RZ ;  /* 0x0000000407ff7210 */ /* 0x000fe20007f3e0ff */
[----:B------:R-:W-:-:S04]  /*fc30*/  IMAD.MOV.U32 R2, RZ, RZ, R5 ;  /* 0x000000ffff027224 */ /* 0x000fc800078e0005 */
[----:B------:R-:W-:-:S08]  /*fc40*/  IMAD.WIDE.U32.X R2, R11, UR11, R2, P1 ;  /* 0x0000000b0b027c25 */ /* 0x000fd000088e0402 */
.L_x_311:
[--C-:B------:R-:W-:Y:S01]  /*fc50*/  SHF.R.U64 R10, R2, UR12, R3.reuse ;  /* 0x0000000c020a7c19 */ /* 0x100fe20008001203 */
[----:B------:R-:W0:Y:S01]  /*fc60*/  F2I.U32.TRUNC.NTZ R12, R12 ;  /* 0x0000000c000c7305 */ /* 0x000e22000020f000 */
[----:B------:R-:W-:Y:S01]  /*fc70*/  SHF.R.U32.HI R2, RZ, UR12, R3 ;  /* 0x0000000cff027c19 */ /* 0x000fe20008011603 */
[----:B------:R-:W-:Y:S01]  /*fc80*/  ULDC.64 UR10, c[0x0][0x620] ;  /* 0x00018800000a7ab9 */ /* 0x000fe20000000a00 */
[----:B------:R-:W-:Y:S01]  /*fc90*/  IADD3 R5, P1, RZ, -R10, RZ ;  /* 0x8000000aff057210 */ /* 0x000fe20007f3e0ff */
[----:B------:R-:W-:Y:S01]  /*fca0*/  IMAD.MOV.U32 R3, RZ, RZ, R15 ;  /* 0x000000ffff037224 */ /* 0x000fe200078e000f */
[----:B-1----:R-:W-:Y:S01]  /*fcb0*/  I2FP.F32.U32 R4, UR16 ;  /* 0x0000001000047c45 */ /* 0x002fe20008201000 */
[----:B------:R-:W-:Y:S01]  /*fcc0*/  ULDC.64 UR18, c[0x0][0x640] ;  /* 0x0001900000127ab9 */ /* 0x000fe20000000a00 */
[----:B------:R-:W-:Y:S01]  /*fcd0*/  ULDC UR12, c[0x0][0x658] ;  /* 0x00019600000c7ab9 */ /* 0x000fe20000000800 */
[----:B------:R-:W-:Y:S01]  /*fce0*/  IMAD.X R2, RZ, RZ, ~R2, P1 ;  /* 0x000000ffff027224 */ /* 0x000fe200008e0e02 */
[----:B------:R-:W-:Y:S01]  /*fcf0*/  ISETP.NE.U32.AND P1, PT, RZ, UR18, PT ;  /* 0x00000012ff007c0c */ /* 0x000fe2000bf25070 */
[----:B------:R-:W-:Y:S01]  /*fd00*/  FMUL R6, R4, UR17 ;  /* 0x0000001104067c20 */ /* 0x000fe20008400000 */
[----:B------:R-:W-:Y:S01]  /*fd10*/  ULDC UR17, c[0x0][0x648] ;  /* 0x0001920000117ab9 */ /* 0x000fe20000000800 */
[----:B------:R-:W-:Y:S01]  /*fd20*/  IMAD R4, R2, UR10, RZ ;  /* 0x0000000a02047c24 */ /* 0x000fe2000f8e02ff */
[----:B------:R-:W-:Y:S01]  /*fd30*/  ISETP.NE.AND.EX P1, PT, RZ, UR19, PT, P1 ;  /* 0x00000013ff007c0c */ /* 0x000fe2000bf25310 */
[----:B------:R-:W-:Y:S01]  /*fd40*/  IMAD.MOV.U32 R2, RZ, RZ, R14 ;  /* 0x000000ffff027224 */ /* 0x000fe200078e000e */
[----:B0-----:R-:W-:Y:S01]  /*fd50*/  R2UR UR9, R12 ;  /* 0x000000000c0972ca */ /* 0x001fe200000e0000 */
[----:B------:R-:W0:Y:S01]  /*fd60*/  LDC R14, c[0x0][0x610] ;  /* 0x00018400ff0e7b82 */ /* 0x000e220000000800 */
[----:B------:R-:W1:Y:S01]  /*fd70*/  F2I.U32.TRUNC.NTZ R6, R6 ;  /* 0x0000000600067305 */ /* 0x000e62000020f000 */
[----:B------:R-:W-:Y:S01]  /*fd80*/  IMAD.WIDE.U32 R2, R5, UR10, R2 ;  /* 0x0000000a05027c25 */ /* 0x000fe2000f8e0002 */
[----:B------:R-:W-:-:S03]  /*fd90*/  ULDC UR10, c[0x0][0x618] ;  /* 0x00018600000a7ab9 */ /* 0x000fc60000000800 */
[----:B------:R-:W-:-:S04]  /*fda0*/  IMAD R5, R5, UR11, R4 ;  /* 0x0000000b05057c24 */ /* 0x000fc8000f8e0204 */
[----:B------:R-:W-:-:S05]  /*fdb0*/  IMAD.IADD R3, R3, 0x1, R5 ;  /* 0x0000000103037824 */ /* 0x000fca00078e0205 */
[--C-:B------:R-:W-:Y:S02]  /*fdc0*/  SHF.R.U64 R12, R2, UR10, R3.reuse ;  /* 0x0000000a020c7c19 */ /* 0x100fe40008001203 */
[----:B------:R-:W-:Y:S01]  /*fdd0*/  SHF.R.U32.HI R3, RZ, UR10, R3 ;  /* 0x0000000aff037c19 */ /* 0x000fe20008011603 */
[----:B------:R-:W-:Y:S01]  /*fde0*/  ULDC UR10, c[0x0][0x608] ;  /* 0x00018200000a7ab9 */ /* 0x000fe20000000800 */
[----:B-1----:R-:W-:Y:S02]  /*fdf0*/  R2UR UR11, R6 ;  /* 0x00000000060b72ca */ /* 0x002fe400000e0000 */
[--C-:B------:R-:W-:Y:S02]  /*fe00*/  SHF.R.U64 R13, R12, UR10, R3.reuse ;  /* 0x0000000a0c0d7c19 */ /* 0x100fe40008001203 */
[----:B------:R-:W-:Y:S01]  /*fe10*/  SHF.R.U32.HI R2, RZ, UR10, R3 ;  /* 0x0000000aff027c19 */ /* 0x000fe20008011603 */
[----:B------:R-:W-:-:S03]  /*fe20*/  UIADD3 UR10, -UR9, URZ, URZ ;  /* 0x0000003f090a7290 */ /* 0x000fc6000fffe13f */
[--C-:B------:R-:W-:Y:S01]  /*fe30*/  SHF.R.U64 R15, R13, UR12, R2.reuse ;  /* 0x0000000c0d0f7c19 */ /* 0x100fe20008001202 */
[----:B------:R-:W-:Y:S01]  /*fe40*/  ULDC UR9, c[0x0][0x144] ;  /* 0x0000510000097ab9 */ /* 0x000fe20000000800 */
[----:B------:R-:W-:-:S03]  /*fe50*/  SHF.R.U32.HI R3, RZ, UR12, R2 ;  /* 0x0000000cff037c19 */ /* 0x000fc60008011602 */
[----:B------:R-:W-:Y:S01]  /*fe60*/  IMAD.MOV.U32 R2, RZ, RZ, R15 ;  /* 0x000000ffff027224 */ /* 0x000fe200078e000f */
[----:B------:R-:W-:Y:S06]  /*fe70*/  @!P1 BRA `(.L_x_312) ;  /* 0x0000000000289947 */ /* 0x000fec0003800000 */
        /* <DEDUP_REMOVED lines=10> */
.L_x_312:
[----:B------:R-:W-:Y:S01]  /*ff20*/  UIADD3 UR11, -UR11, URZ, URZ ;  /* 0x0000003f0b0b7290 */ /* 0x000fe2000fffe13f */
[----:B------:R-:W-:Y:S01]  /*ff30*/  SHF.R.U64 R3, R2, UR17, R3 ;  /* 0x0000001102037c19 */ /* 0x000fe20008001203 */
[----:B------:R-:W-:Y:S01]  /*ff40*/  UIMAD UR8, UR9, UR10, UR8 ;  /* 0x0000000a090872a4 */ /* 0x000fe2000f8e0208 */
[----:B------:R-:W-:Y:S01]  /*ff50*/  LOP3.LUT R2, R13, UR20, RZ, 0xc0, !PT ;  /* 0x000000140d027c12 */ /* 0x000fe2000f8ec0ff */
[----:B------:R-:W-:Y:S01]  /*ff60*/  IMAD.MOV.U32 R6, RZ, RZ, 0x1 ;  /* 0x00000001ff067424 */ /* 0x000fe200078e00ff */
[----:B------:R-:W-:Y:S01]  /*ff70*/  ULDC UR9, c[0x0][0x148] ;  /* 0x0000520000097ab9 */ /* 0x000fe20000000800 */
[----:B------:R-:W-:Y:S01]  /*ff80*/  IMAD.MOV R4, RZ, RZ, -R3 ;  /* 0x000000ffff047224 */ /* 0x000fe200078e0a03 */
[----:B------:R-:W-:Y:S01]  /*ff90*/  @UP2 UIMAD UR8, UR9, UR11, UR16 ;  /* 0x0000000b090822a4 */ /* 0x000fe2000f8e0210 */
[----:B------:R-:W-:Y:S01]  /*ffa0*/  IMAD R3, R3, UR5, R2 ;  /* 0x0000000503037c24 */ /* 0x000fe2000f8e0202 */
[----:B------:R-:W-:Y:S01]  /*ffb0*/  LOP3.LUT R5, R12, UR4, RZ, 0xc0, !PT ;  /* 0x000000040c057c12 */ /* 0x000fe2000f8ec0ff */
[----:B------:R-:W-:Y:S01]  /*ffc0*/  ULDC UR9, c[0x0][0x638] ;  /* 0x00018e0000097ab9 */ /* 0x000fe20000000800 */
[----:B------:R-:W-:Y:S01]  /*ffd0*/  PLOP3.LUT P1, PT, PT, PT, UP2, 0x80, 0x0 ;  /* 0x000000000000781c */ /* 0x000fe20003f2f028 */
[----:B------:R-:W-:-:S02]  /*ffe0*/  IMAD R2, R4, UR9, R15 ;  /* 0x0000000904027c24 */ /* 0x000fc4000f8e020f */
[----:B0-----:R-:W-:Y:S01]  /*fff0*/  IMAD R3, R3, R14, UR8 ;  /* 0x0000000803037e24 */ /* 0x001fe2000f8e020e */
[----:B------:R-:W-:Y:S02]  /*10000*/  ULDC UR8, c[0x0][0x600] ;  /* 0x0001800000087ab9 */ /* 0x000fe40000000800 */
[----:B------:R-:W-:Y:S01]  /*10010*/  IMAD R4, R2, UR8, R5 ;  /* 0x0000000802047c24 */ /* 0x000fe2000f8e0205 */
[----:B------:R-:W-:-:S04]  /*10020*/  PRMT R2, R6, 0x7610, R2 ;  /* 0x0000761006027816 */ /* 0x000fc80000000002 */
[----:B------:R-:W-:Y:S02]  /*10030*/  SEL R5, R4, R3, !P1 ;  /* 0x0000000304057207 */ /* 0x000fe40004800000 */
[----:B------:R-:W-:-:S03]  /*10040*/  SEL R3, R3, R4, !P1 ;  /* 0x0000000403037207 */ /* 0x000fc60004800000 */
[----:B------:R1:W-:Y:S04]  /*10050*/  STL [R1+0x90], R5 ;  /* 0x0000900501007387 */ /* 0x0003e80000100800 */
[----:B------:R1:W-:Y:S04]  /*10060*/  STL [R1+0x7c], R10 ;  /* 0x00007c0a01007387 */ /* 0x0003e80000100800 */
[----:B------:R1:W-:Y:S02]  /*10070*/  STL [R1+0x8c], R3 ;  /* 0x00008c0301007387 */ /* 0x0003e40000100800 */
.L_x_310:
[----:B------:R-:W-:Y:S05]  /*10080*/  BSYNC B1 ;  /* 0x0000000000017941 */ /* 0x000fea0003800000 */
.L_x_309:
[----:B------:R-:W-:-:S13]  /*10090*/  LOP3.LUT P1, RZ, R2, 0xff, RZ, 0xc0, !PT ;  /* 0x000000ff02ff7812 */ /* 0x000fda000782c0ff */
[----:B------:R-:W-:Y:S05]  /*100a0*/  @P1 BRA `(.L_x_313) ;  /* 0xfffffff000e81947 */ /* 0x000fea000383ffff */
[----:B------:R-:W-:Y:S05]  /*100b0*/  BSYNC B0 ;  /* 0x0000000000007941 */ /* 0x000fea0003800000 */
.L_x_301:
[----:B------:R-:W-:-:S03]  /*100c0*/  UMOV UR8, 0xffffffff ;  /* 0xffffffff00087882 */ /* 0x000fc60000000000 */
[----:B------:R-:W-:Y:S05]  /*100d0*/  BRA.DIV UR8, `(.L_x_314) ;  /* 0x0000000608587947 */ /* 0x000fea000b800000 */
[----:B------:R-:W-:-:S13]  /*100e0*/  ELECT P0, URZ, PT ;  /* 0x00000000003f782f */ /* 0x000fda0003800000 */
.L_x_330:
[----:B------:R-:W-:Y:S04]  /*100f0*/  BSSY B0, `(.L_x_315) ;  /* 0x000002c000007945 */ /* 0x000fe80003800000 */
[----:B------:R-:W-:Y:S05]  /*10100*/  @!P0 BRA `(.L_x_316) ;  /* 0x0000000000a88947 */ /* 0x000fea0003800000 */
[----:B------:R-:W-:-:S04]  /*10110*/  ULOP3.LUT UR8, UR7, 0x2, URZ, 0xfc, !UPT ;  /* 0x0000000207087892 */ /* 0x000fc8000f8efc3f */
[----:B------:R-:W-:-:S06]  /*10120*/  UISETP.NE.AND UP0, UPT, UR8, 0x3, UPT ;  /* 0x000000030800788c */ /* 0x000fcc000bf05270 */
[----:B------:R-:W-:-:S13]  /*10130*/  PLOP3.LUT P0, PT, PT, PT, UP0, 0x80, 0x0 ;  /* 0x000000000000781c */ /* 0x000fda0003f0f008 */
[----:B------:R-:W-:Y:S05]  /*10140*/  @!P0 BRA `(.L_x_317) ;  /* 0x0000000000048947 */ /* 0x000fea0003800000 */
[----:B------:R-:W-:Y:S01]  /*10150*/  BPT.TRAP 0x1 ;  /* 0x000000040000795c */ /* 0x000fe20000300000 */
.L_x_317:
[----:B01----:R-:W0:Y:S01]  /*10160*/  S2R R3, SR_CgaCtaId ;  /* 0x0000000000037919 */ /* 0x003e220000008800 */
[----:B------:R-:W-:Y:S02]  /*10170*/  MOV R0, 0x400 ;  /* 0x0000040000007802 */ /* 0x000fe40000000f00 */
[----:B------:R-:W-:Y:S02]  /*10180*/  SHF.L.U32 R2, R8, 0x1f, RZ ;  /* 0x0000001f08027819 */ /* 0x000fe400000006ff */
[----:B0-----:R-:W-:-:S05]  /*10190*/  LEA R0, R3, R0, 0x18 ;  /* 0x0000000003007211 */ /* 0x001fca00078ec0ff */
[----:B------:R-:W-:-:S04]  /*101a0*/  VIADD R0, R0, 0x20 ;  /* 0x0000002000007836 */ /* 0x000fc80000000000 */
[C---:B------:R-:W-:Y:S02]  /*101b0*/  IMAD R5, R9.reuse, 0x8, R0 ;  /* 0x0000000809057824 */ /* 0x040fe400078e0200 */
[----:B------:R-:W-:Y:S02]  /*101c0*/  VIADD R9, R9, 0x1 ;  /* 0x0000000109097836 */ /* 0x000fe40000000000 */
[----:B------:R-:W0:Y:S03]  /*101d0*/  SYNCS.PHASECHK.TRANS64.TRYWAIT P0, [R5+URZ], R2 ;  /* 0x00000002050075a7 */ /* 0x000e26000800017f */
[----:B------:R-:W-:-:S04]  /*101e0*/  ISETP.NE.AND P1, PT, R9, 0x4, PT ;  /* 0x000000040900780c */ /* 0x000fc80003f25270 */
[----:B------:R-:W-:Y:S02]  /*101f0*/  SEL R3, RZ, 0x1, P1 ;  /* 0x00000001ff037807 */ /* 0x000fe40000800000 */
[----:B------:R-:W-:Y:S02]  /*10200*/  SEL R9, R9, RZ, P1 ;  /* 0x000000ff09097207 */ /* 0x000fe40000800000 */
[----:B------:R-:W-:-:S03]  /*10210*/  LOP3.LUT R8, R8, R3, RZ, 0x3c, !PT ;  /* 0x0000000308087212 */ /* 0x000fc600078e3cff */
[----:B------:R-:W-:Y:S01]  /*10220*/  IMAD R7, R9, 0x8, R0 ;  /* 0x0000000809077824 */ /* 0x000fe200078e0200 */
[----:B------:R-:W-:Y:S01]  /*10230*/  SHF.L.U32 R4, R8, 0x1f, RZ ;  /* 0x0000001f08047819 */ /* 0x000fe200000006ff */
[----:B0-----:R-:W-:Y:S06]  /*10240*/  @!P0 BRA `(.L_x_318) ;  /* 0x0000000400208947 */ /* 0x001fec0003800000 */
.L_x_331:
[----:B------:R-:W1:Y:S01]  /*10250*/  SYNCS.PHASECHK.TRANS64.TRYWAIT P0, [R7+URZ], R4 ;  /* 0x00000004070075a7 */ /* 0x000e62000800017f */
[----:B0-----:R-:W-:-:S05]  /*10260*/  VIADD R2, R9, 0x1 ;  /* 0x0000000109027836 */ /* 0x001fca0000000000 */
[----:B------:R-:W-:-:S04]  /*10270*/  ISETP.NE.AND P1, PT, R2, 0x4, PT ;  /* 0x000000040200780c */ /* 0x000fc80003f25270 */
[----:B------:R-:W-:Y:S02]  /*10280*/  SEL R3, RZ, 0x1, P1 ;  /* 0x00000001ff037807 */ /* 0x000fe40000800000 */
[----:B------:R-:W-:Y:S02]  /*10290*/  SEL R9, R2, RZ, P1 ;  /* 0x000000ff02097207 */ /* 0x000fe40000800000 */
[----:B------:R-:W-:-:S03]  /*102a0*/  LOP3.LUT R11, R8, R3, RZ, 0x3c, !PT ;  /* 0x00000003080b7212 */ /* 0x000fc600078e3cff */
[----:B------:R-:W-:Y:S01]  /*102b0*/  IMAD R6, R9, 0x8, R0 ;  /* 0x0000000809067824 */ /* 0x000fe200078e0200 */
[----:B------:R-:W-:Y:S01]  /*102c0*/  SHF.L.U32 R5, R11, 0x1f, RZ ;  /* 0x0000001f0b057819 */ /* 0x000fe200000006ff */
[----:B-1----:R-:W-:Y:S06]  /*102d0*/  @!P0 BRA `(.L_x_319) ;  /* 0x0000000400108947 */ /* 0x002fec0003800000 */
.L_x_332:
[----:B------:R-:W1:Y:S01]  /*102e0*/  SYNCS.PHASECHK.TRANS64.TRYWAIT P0, [R6+URZ], R5 ;  /* 0x00000005060075a7 */ /* 0x000e62000800017f */
[----:B------:R-:W-:-:S05]  /*102f0*/  VIADD R2, R9, 0x1 ;  /* 0x0000000109027836 */ /* 0x000fca0000000000 */
[----:B------:R-:W-:-:S04]  /*10300*/  ISETP.NE.AND P1, PT, R2, 0x4, PT ;  /* 0x000000040200780c */ /* 0x000fc80003f25270 */
[----:B0-----:R-:W-:Y:S02]  /*10310*/  SEL R4, RZ, 0x1, P1 ;  /* 0x00000001ff047807 */ /* 0x001fe40000800000 */
[----:B------:R-:W-:Y:S02]  /*10320*/  SEL R3, R2, RZ, P1 ;  /* 0x000000ff02037207 */ /* 0x000fe40000800000 */
[----:B------:R-:W-:Y:S01]  /*10330*/  LOP3.LUT R4, R11, R4, RZ, 0x3c, !PT ;  /* 0x000000040b047212 */ /* 0x000fe200078e3cff */
[----:B-1----:R-:W-:Y:S06]  /*10340*/  @!P0 BRA `(.L_x_320) ;  /* 0x0000000400088947 */ /* 0x002fec0003800000 */
.L_x_333:
[----:B------:R-:W-:Y:S01]  /*10350*/  IMAD R3, R3, 0x8, R0 ;  /* 0x0000000803037824 */ /* 0x000fe200078e0200 */
[----:B------:R-:W-:-:S07]  /*10360*/  SHF.L.U32 R0, R4, 0x1f, RZ ;  /* 0x0000001f04007819 */ /* 0x000fce00000006ff */
.L_x_321:
[----:B-1----:R1:W2:Y:S02]  /*10370*/  SYNCS.PHASECHK.TRANS64.TRYWAIT P0, [R3+URZ], R0 ;  /* 0x00000000030075a7 */ /* 0x0022a4000800017f */
[----:B--2---:R-:W-:Y:S05]  /*10380*/  @!P0 NANOSLEEP.SYNCS 0x989680 ;  /* 0x009896800000895d */ /* 0x004fea0003900000 */
[----:B------:R-:W2:Y:S02]  /*10390*/  @!P0 SYNCS.PHASECHK.TRANS64 P0, [R3+URZ], R0 ;  /* 0x00000000030085a7 */ /* 0x000ea4000800007f */
[----:B--2---:R-:W-:Y:S05]  /*103a0*/  @!P0 BRA `(.L_x_321) ;  /* 0xfffffffc00f08947 */ /* 0x004fea000383ffff */
.L_x_316:
[----:B------:R-:W-:Y:S05]  /*103b0*/  BSYNC B0 ;  /* 0x0000000000007941 */ /* 0x000fea0003800000 */
.L_x_315:
[----:B------:R-:W-:Y:S05]  /*103c0*/  EXIT ;  /* 0x000000000000794d */ /* 0x000fea0003800000 */
.L_x_18:
[----:B-1----:R-:W-:-:S04]  /*103d0*/  IMAD.U32 R3, RZ, RZ, UR19 ;  /* 0x00000013ff037e24 */ /* 0x002fc8000f8e00ff */
[----:B------:R1:W3:Y:S03]  /*103e0*/  SYNCS.PHASECHK.TRANS64.TRYWAIT P0, [R3+URZ+-0x8], R0 ;  /* 0xfffff800030075a7 */ /* 0x0002e6000800017f */
[----:B---3--:R-:W-:Y:S05]  /*103f0*/  @!P0 NANOSLEEP.SYNCS 0x989680 ;  /* 0x009896800000895d */ /* 0x008fea0003900000 */
[----:B------:R-:W3:Y:S02]  /*10400*/  @!P0 SYNCS.PHASECHK.TRANS64 P0, [R3+URZ+-0x8], R0 ;  /* 0xfffff800030085a7 */ /* 0x000ee4000800007f */
[----:B---3--:R-:W-:Y:S05]  /*10410*/  @!P0 BRA `(.L_x_18) ;  /* 0xfffffffc00ec8947 */ /* 0x008fea000383ffff */
[----:B------:R-:W-:Y:S05]  /*10420*/  BRA `(.L_x_322) ;  /* 0xffffff1400187947 */ /* 0x000fea000383ffff */
.L_x_23:
[----:B-1----:R-:W-:-:S04]  /*10430*/  IMAD.U32 R3, RZ, RZ, UR4 ;  /* 0x00000004ff037e24 */ /* 0x002fc8000f8e00ff */
[----:B------:R1:W2:Y:S03]  /*10440*/  SYNCS.PHASECHK.TRANS64.TRYWAIT P0, [R3+URZ], R0 ;  /* 0x00000000030075a7 */ /* 0x0002a6000800017f */
[----:B--2---:R-:W-:Y:S05]  /*10450*/  @!P0 NANOSLEEP.SYNCS 0x989680 ;  /* 0x009896800000895d */ /* 0x004fea0003900000 */
[----:B------:R-:W2:Y:S02]  /*10460*/  @!P0 SYNCS.PHASECHK.TRANS64 P0, [R3+URZ], R0 ;  /* 0x00000000030085a7 */ /* 0x000ea4000800007f */
[----:B--2---:R-:W-:Y:S05]  /*10470*/  @!P0 BRA `(.L_x_23) ;  /* 0xfffffffc00ec8947 */ /* 0x004fea000383ffff */
[----:B------:R-:W-:Y:S05]  /*10480*/  BRA `(.L_x_22) ;  /* 0xffffff1c00847947 */ /* 0x000fea000383ffff */
.L_x_29:
[----:B-----5:R1:W-:Y:S02]  /*10490*/  STL [R1+0xa4], R0 ;  /* 0x0000a40001007387 */ /* 0x0203e40000100800 */
[----:B-1----:R-:W-:-:S04]  /*104a0*/  IMAD.U32 R0, RZ, RZ, UR8 ;  /* 0x00000008ff007e24 */ /* 0x002fc8000f8e00ff */
[----:B------:R1:W3:Y:S03]  /*104b0*/  SYNCS.PHASECHK.TRANS64.TRYWAIT P0, [R0+URZ], R229 ;  /* 0x000000e5000075a7 */ /* 0x0002e6000800017f */
[----:B---3--:R-:W-:Y:S05]  /*104c0*/  @!P0 NANOSLEEP.SYNCS 0x989680 ;  /* 0x009896800000895d */ /* 0x008fea0003900000 */
[----:B------:R1:W3:Y:S02]  /*104d0*/  @!P0 SYNCS.PHASECHK.TRANS64 P0, [R0+URZ], R229 ;  /* 0x000000e5000085a7 */ /* 0x0002e4000800007f */
[----:B-1----:R1:W5:Y:S02]  /*104e0*/  LDL.LU R0, [R1+0xa4] ;  /* 0x0000a40001007983 */ /* 0x0023640000300800 */
[----:B-1-3--:R-:W-:Y:S05]  /*104f0*/  @!P0 BRA `(.L_x_29) ;  /* 0xfffffffc00e48947 */ /* 0x00afea000383ffff */
[----:B------:R-:W-:Y:S05]  /*10500*/  BRA `(.L_x_28) ;  /* 0xffffff2c00ec7947 */ /* 0x000fea000383ffff */
.L_x_37:
[----:B0-----:R-:W-:-:S04]  /*10510*/  IMAD.U32 R25, RZ, RZ, UR19 ;  /* 0x00000013ff197e24 */ /* 0x001fc8000f8e00ff */
[----:B------:R0:W3:Y:S03]  /*10520*/  SYNCS.PHASECHK.TRANS64.TRYWAIT P0, [R25+URZ+0x8], R24 ;  /* 0x00000818190075a7 */ /* 0x0000e6000800017f */
[----:B---3--:R-:W-:Y:S05]  /*10530*/  @!P0 NANOSLEEP.SYNCS 0x989680 ;  /* 0x009896800000895d */ /* 0x008fea0003900000 */
[----:B------:R-:W3:Y:S02]  /*10540*/  @!P0 SYNCS.PHASECHK.TRANS64 P0, [R25+URZ+0x8], R24 ;  /* 0x00000818190085a7 */ /* 0x000ee4000800007f */
[----:B---3--:R-:W-:Y:S05]  /*10550*/  @!P0 BRA `(.L_x_37) ;  /* 0xfffffffc00ec8947 */ /* 0x008fea000383ffff */
[----:B------:R-:W-:Y:S05]  /*10560*/  BRA `(.L_x_323) ;  /* 0xffffff5000b47947 */ /* 0x000fea000383ffff */
.L_x_302:
[----:B------:R-:W-:Y:S01]  /*10570*/  BSSY B1, `(.L_x_324) ;  /* 0x0000006000017945 */ /* 0x000fe20003800000 */
[----:B------:R-:W-:-:S07]  /*10580*/  IMAD.MOV.U32 R2, RZ, RZ, -0x1 ;  /* 0xffffffffff027424 */ /* 0x000fce00078e00ff */
[----:B------:R-:W-:Y:S05]  /*10590*/  WARPSYNC.COLLECTIVE R2, `(.L_x_325) ;  /* 0x00000000020c7348 */ /* 0x000fea0003c00000 */
[----:B------:R-:W-:Y:S02]  /*105a0*/  ELECT P1, UR62, PT ;  /* 0x00000000003e782f */ /* 0x000fe40003820000 */
[----:B------:R-:W-:Y:S01]  /*105b0*/  MOV R2, UR62 ;  /* 0x0000003e00027c02 */ /* 0x000fe20008000f00 */
[----:B------:R-:W-:Y:S10]  /*105c0*/  ENDCOLLECTIVE ;  /* 0x000000000000791b */ /* 0x000ff40003800000 */
.L_x_325:
[----:B------:R-:W-:Y:S05]  /*105d0*/  BSYNC B1 ;  /* 0x0000000000017941 */ /* 0x000fea0003800000 */
.L_x_324:
[----:B------:R-:W-:Y:S05]  /*105e0*/  BRA `(.L_x_326) ;  /* 0xffffffec00a47947 */ /* 0x000fea000383ffff */
.L_x_305:
[----:B-1----:R1:W2:Y:S02]  /*105f0*/  SYNCS.PHASECHK.TRANS64.TRYWAIT P1, [R11+URZ+0x20], R4 ;  /* 0x000020040b0075a7 */ /* 0x0022a4000802017f */
[----:B--2---:R-:W-:Y:S05]  /*10600*/  @!P1 NANOSLEEP.SYNCS 0x989680 ;  /* 0x009896800000995d */ /* 0x004fea0003900000 */
[----:B------:R-:W2:Y:S02]  /*10610*/  @!P1 SYNCS.PHASECHK.TRANS64 P1, [R11+URZ+0x20], R4 ;  /* 0x000020040b0095a7 */ /* 0x000ea4000802007f */
[----:B--2---:R-:W-:Y:S05]  /*10620*/  @!P1 BRA `(.L_x_305) ;  /* 0xfffffffc00f09947 */ /* 0x004fea000383ffff */
[----:B------:R-:W-:Y:S05]  /*10630*/  BRA `(.L_x_327) ;  /* 0xffffffec00e47947 */ /* 0x000fea000383ffff */
.L_x_314:
[----:B------:R-:W-:Y:S01]  /*10640*/  BSSY B0, `(.L_x_328) ;  /* 0x0000006000007945 */ /* 0x000fe20003800000 */
[----:B------:R-:W-:-:S07]  /*10650*/  IMAD.MOV.U32 R2, RZ, RZ, -0x1 ;  /* 0xffffffffff027424 */ /* 0x000fce00078e00ff */
[----:B01----:R-:W-:Y:S05]  /*10660*/  WARPSYNC.COLLECTIVE R2, `(.L_x_329) ;  /* 0x00000000020c7348 */ /* 0x003fea0003c00000 */
[----:B------:R-:W-:Y:S02]  /*10670*/  ELECT P1, UR62, PT ;  /* 0x00000000003e782f */ /* 0x000fe40003820000 */
[----:B------:R-:W-:Y:S01]  /*10680*/  MOV R2, UR62 ;  /* 0x0000003e00027c02 */ /* 0x000fe20008000f00 */
[----:B01----:R-:W-:Y:S10]  /*10690*/  ENDCOLLECTIVE ;  /* 0x000000000000791b */ /* 0x003ff40003800000 */
.L_x_329:
[----:B------:R-:W-:Y:S05]  /*106a0*/  BSYNC B0 ;  /* 0x0000000000007941 */ /* 0x000fea0003800000 */
.L_x_328:
[----:B------:R-:W-:Y:S01]  /*106b0*/  PLOP3.LUT P0, PT, P1, PT, PT, 0x80, 0x0 ;  /* 0x000000000000781c */ /* 0x000fe20000f0f070 */
[----:B------:R-:W-:-:S12]  /*106c0*/  BRA `(.L_x_330) ;  /* 0xfffffff800887947 */ /* 0x000fd8000383ffff */
.L_x_318:
[----:B0-----:R0:W1:Y:S02]  /*106d0*/  SYNCS.PHASECHK.TRANS64.TRYWAIT P0, [R5+URZ], R2 ;  /* 0x00000002050075a7 */ /* 0x001064000800017f */
[----:B-1----:R-:W-:Y:S05]  /*106e0*/  @!P0 NANOSLEEP.SYNCS 0x989680 ;  /* 0x009896800000895d */ /* 0x002fea0003900000 */
[----:B------:R-:W1:Y:S02]  /*106f0*/  @!P0 SYNCS.PHASECHK.TRANS64 P0, [R5+URZ], R2 ;  /* 0x00000002050085a7 */ /* 0x000e64000800007f */
[----:B-1----:R-:W-:Y:S05]  /*10700*/  @!P0 BRA `(.L_x_318) ;  /* 0xfffffffc00f08947 */ /* 0x002fea000383ffff */
[----:B------:R-:W-:Y:S05]  /*10710*/  BRA `(.L_x_331) ;  /* 0xfffffff800cc7947 */ /* 0x000fea000383ffff */
.L_x_319:
[----:B0-----:R0:W1:Y:S02]  /*10720*/  SYNCS.PHASECHK.TRANS64.TRYWAIT P0, [R7+URZ], R4 ;  /* 0x00000004070075a7 */ /* 0x001064000800017f */
[----:B-1----:R-:W-:Y:S05]  /*10730*/  @!P0 NANOSLEEP.SYNCS 0x989680 ;  /* 0x009896800000895d */ /* 0x002fea0003900000 */
[----:B------:R-:W1:Y:S02]  /*10740*/  @!P0 SYNCS.PHASECHK.TRANS64 P0, [R7+URZ], R4 ;  /* 0x00000004070085a7 */ /* 0x000e64000800007f */
[----:B-1----:R-:W-:Y:S05]  /*10750*/  @!P0 BRA `(.L_x_319) ;  /* 0xfffffffc00f08947 */ /* 0x002fea000383ffff */
[----:B------:R-:W-:Y:S05]  /*10760*/  BRA `(.L_x_332) ;  /* 0xfffffff800dc7947 */ /* 0x000fea000383ffff */
.L_x_320:
[----:B0-----:R0:W1:Y:S02]  /*10770*/  SYNCS.PHASECHK.TRANS64.TRYWAIT P0, [R6+URZ], R5 ;  /* 0x00000005060075a7 */ /* 0x001064000800017f */
[----:B-1----:R-:W-:Y:S05]  /*10780*/  @!P0 NANOSLEEP.SYNCS 0x989680 ;  /* 0x009896800000895d */ /* 0x002fea0003900000 */
[----:B------:R-:W1:Y:S02]  /*10790*/  @!P0 SYNCS.PHASECHK.TRANS64 P0, [R6+URZ], R5 ;  /* 0x00000005060085a7 */ /* 0x000e64000800007f */
[----:B-1----:R-:W-:Y:S05]  /*107a0*/  @!P0 BRA `(.L_x_320) ;  /* 0xfffffffc00f08947 */ /* 0x002fea000383ffff */
[----:B------:R-:W-:Y:S05]  /*107b0*/  BRA `(.L_x_333) ;  /* 0xfffffff800e47947 */ /* 0x000fea000383ffff */
.L_x_334:
[----:B------:R-:W-:-:S00]  /*107c0*/  BRA `(.L_x_334) ;  /* 0xfffffffc00fc7947 */ /* 0x000fc0000383ffff */
[----:B------:R-:W-:-:S00]  /*107d0*/  NOP ;  /* 0x0000000000007918 */ /* 0x000fc00000000000 */
        /* <DEDUP_REMOVED lines=10> */
.L_x_335:


//--------------------- .nv.shared._ZN7cutlass13device_kernelINS_4gemm6kernel13GemmUniversalIN4cute5tupleIJiiiiEEENS1_10collective13CollectiveMmaINS1_37MainloopSm90TmaGmmaWarpSpecializedFP8ILi4ENS5_IJNS4_1CILi2EEESB_NSA_ILi1EEEEEENS1_32KernelTmaWarpSpecializedPingpongEEENS5_IJNSA_ILi64EEENSA_ILi256EEESG_EEENS_12float_e4m3_tENS5_IJlSC_lEEESJ_SK_NS4_8TiledMMAINS4_8MMA_AtomIJNS4_4SM904GMMA31MMA_64x256x32_F32E4M3E4M3_SS_TNILNSO_7ScaleInE1ELSQ_1EEEEEENS4_6LayoutINS5_IJSC_SC_SC_EEENS5_IJNSA_ILi0EEESV_SV_EEEEENS5_IJNS4_10UnderscoreESY_SY_EEEEENS4_23SM90_TMA_LOAD_MULTICASTENS4_14ComposedLayoutINS4_7SwizzleILi2ELi4ELi3EEENS4_18smem_ptr_flag_bitsILi8EEENST_INS5_IJNSA_ILi8EEESG_EEENS5_IJSG_SC_EEEEEEEvNS4_8identityES11_S1B_vS1C_EENS_8epilogue10collective6detail29Sm90TmaWarpSpecializedAdapterINS1F_15DefaultEpilogueISJ_SK_SK_NS1E_6thread17LinearCombinationISJ_Li1EffLNS1J_9ScaleType4KindE0ELNS_15FloatRoundStyleE2ESJ_EENS1_15EpilogueDefaultEEEEEvvEEEEvNT_6ParamsE --------------------------
	.section	.nv.shared._ZN7cutlass13device_kernelINS_4gemm6kernel13GemmUniversalIN4cute5tupleIJiiiiEEENS1_10collective13CollectiveMmaINS1_37MainloopSm90TmaGmmaWarpSpecializedFP8ILi4ENS5_IJNS4_1CILi2EEESB_NSA_ILi1EEEEEENS1_32KernelTmaWarpSpecializedPingpongEEENS5_IJNSA_ILi64EEENSA_ILi256EEESG_EEENS_12float_e4m3_tENS5_IJlSC_lEEESJ_SK_NS4_8TiledMMAINS4_8MMA_AtomIJNS4_4SM904GMMA31MMA_64x256x32_F32E4M3E4M3_SS_TNILNSO_7ScaleInE1ELSQ_1EEEEEENS4_6LayoutINS5_IJSC_SC_SC_EEENS5_IJNSA_ILi0EEESV_SV_EEEEENS5_IJNS4_10UnderscoreESY_SY_EEEEENS4_23SM90_TMA_LOAD_MULTICASTENS4_14ComposedLayoutINS4_7SwizzleILi2ELi4ELi3EEENS4_18smem_ptr_flag_bitsILi8EEENST_INS5_IJNSA_ILi8EEESG_EEENS5_IJSG_SC_EEEEEEEvNS4_8identityES11_S1B_vS1C_EENS_8epilogue10collective6detail29Sm90TmaWarpSpecializedAdapterINS1F_15DefaultEpilogueISJ_SK_SK_NS1E_6thread17LinearCombinationISJ_Li1EffLNS1J_9ScaleType4KindE0ELNS_15FloatRoundStyleE2ESJ_EENS1_15EpilogueDefaultEEEEEvvEEEEvNT_6ParamsE,"aw",@nobits
	.sectionflags	@""
	.align	16
	.zero		1024


//--------------------- .nv.shared.reserved.0     --------------------------
	.section	.nv.shared.reserved.0,"aw",@nobits
	.weak		__nv_reservedSMEM_offset_0_alias
	.size		__nv_reservedSMEM_offset_0_alias, 0, 0
	.other		__nv_reservedSMEM_offset_0_alias,@"STO_CUDA_RESERVED_SHARED STV_DEFAULT"
__nv_reservedSMEM_offset_0_alias:
	.zero		0


//--------------------- .nv.global                --------------------------
	.section	.nv.global,"aw",@nobits
.nv.global:
	.type		_ZN39_INTERNAL_6f03cd34_4_k_cu_0f754784_39014cute1_E,@object
	.size		_ZN39_INTERNAL_6f03cd34_4_k_cu_0f754784_39014cute1_E,(_ZN39_INTERNAL_6f03cd34_4_k_cu_0f754784_39014cuda3std3__45__cpo6cbeginE - _ZN39_INTERNAL_6f03cd34_4_k_cu_0f754784_39014cute1_E)
_ZN39_INTERNAL_6f03cd34_4_k_cu_0f754784_39014cute1_E:
	.zero		1
	.type		_ZN39_INTERNAL_6f03cd34_4_k_cu_0f754784_39014cuda3std3__45__cpo6cbeginE,@object
	.size		_ZN39_INTERNAL_6f03cd34_4_k_cu_0f754784_39014cuda3std3__45__cpo6cbeginE,(_ZN39_INTERNAL_6f03cd34_4_k_cu_0f754784_39014cuda3std3__48in_placeE - _ZN39_INTERNAL_6f03cd34_4_k_cu_0f754784_39014cuda3std3__45__cpo6cbeginE)
_ZN39_INTERNAL_6f03cd34_4_k_cu_0f754784_39014cuda3std3__45__cpo6cbeginE:
	.zero		1
	.type		_ZN39_INTERNAL_6f03cd34_4_k_cu_0f754784_39014cuda3std3__48in_placeE,@object
	.size		_ZN39_INTERNAL_6f03cd34_4_k_cu_0f754784_39014cuda3std3__48in_placeE,(_ZN39_INTERNAL_6f03cd34_4_k_cu_0f754784_39014cuda3std6ranges3__45__cpo9iter_moveE - _ZN39_INTERNAL_6f03cd34_4_k_cu_0f754784_39014cuda3std3__48in_placeE)
_ZN39_INTERNAL_6f03cd34_4_k_cu_0f754784_39014cuda3std3__48in_placeE:
	.zero		1
	.type		_ZN39_INTERNAL_6f03cd34_4_k_cu_0f754784_39014cuda3std6ranges3__45__cpo9iter_moveE,@object
	.size		_ZN39_INTERNAL_6f03cd34_4_k_cu_0f754784_39014cuda3std6ranges3__45__cpo9iter_moveE,(_ZN39_INTERNAL_6f03cd34_4_k_cu_0f754784_39014cuda3std3__45__cpo5beginE - _ZN39_INTERNAL_6f03cd34_4_k_cu_0f754784_39014cuda3std6ranges3__45__cpo9iter_moveE)
_ZN39_INTERNAL_6f03cd34_4_k_cu_0f754784_39014cuda3std6ranges3__45__cpo9iter_moveE:
	.zero		1
	.type		_ZN39_INTERNAL_6f03cd34_4_k_cu_0f754784_39014cuda3std3__45__cpo5beginE,@object
	.size		_ZN39_INTERNAL_6f03cd34_4_k_cu_0f754784_39014cuda3std3__45__cpo5beginE,(_ZN39_INTERNAL_6f03cd34_4_k_cu_0f754784_39014cuda3std3__441_GLOBAL__N__6f03cd34_4_k_cu_0f754784_39016ignoreE - _ZN39_INTERNAL_6f03cd34_4_k_cu_0f754784_39014cuda3std3__45__cpo5beginE)
_ZN39_INTERNAL_6f03cd34_4_k_cu_0f754784_39014cuda3std3__45__cpo5beginE:
	.zero		1
	.type		_ZN39_INTERNAL_6f03cd34_4_k_cu_0f754784_39014cuda3std3__441_GLOBAL__N__6f03cd34_4_k_cu_0f754784_39016ignoreE,@object
	.size		_ZN39_INTERNAL_6f03cd34_4_k_cu_0f754784_39014cuda3std3__441_GLOBAL__N__6f03cd34_4_k_cu_0f754784_39016ignoreE,(_ZN39_INTERNAL_6f03cd34_4_k_cu_0f754784_39014cute7productE - _ZN39_INTERNAL_6f03cd34_4_k_cu_0f754784_39014cuda3std3__441_GLOBAL__N__6f03cd34_4_k_cu_0f754784_39016ignoreE)
_ZN39_INTERNAL_6f03cd34_4_k_cu_0f754784_39014cuda3std3__441_GLOBAL__N__6f03cd34_4_k_cu_0f754784_39016ignoreE:
	.zero		1
	.type		_ZN39_INTERNAL_6f03cd34_4_k_cu_0f754784_39014cute7productE,@object
	.size		_ZN39_INTERNAL_6f03cd34_4_k_cu_0f754784_39014cute7productE,(_ZN39_INTERNAL_6f03cd34_4_k_cu_0f754784_39014cuda3std3__45__cpo3endE - _ZN39_INTERNAL_6f03cd34_4_k_cu_0f754784_39014cute7productE)
_ZN39_INTERNAL_6f03cd34_4_k_cu_0f754784_39014cute7productE:
	.zero		1
	.type		_ZN39_INTERNAL_6f03cd34_4_k_cu_0f754784_39014cuda3std3__45__cpo3endE,@object
	.size		_ZN39_INTERNAL_6f03cd34_4_k_cu_0f754784_39014cuda3std3__45__cpo3endE,(_ZN39_INTERNAL_6f03cd34_4_k_cu_0f754784_39014cuda3std3__419piecewise_constructE - _ZN39_INTERNAL_6f03cd34_4_k_cu_0f754784_39014cuda3std3__45__cpo3endE)
_ZN39_INTERNAL_6f03cd34_4_k_cu_0f754784_39014cuda3std3__45__cpo3endE:
	.zero		1
	.type		_ZN39_INTERNAL_6f03cd34_4_k_cu_0f754784_39014cuda3std3__419piecewise_constructE,@object
	.size		_ZN39_INTERNAL_6f03cd34_4_k_cu_0f754784_39014cuda3std3__419piecewise_constructE,(_ZN39_INTERNAL_6f03cd34_4_k_cu_0f754784_39014cuda3std3__45__cpo4cendE - _ZN39_INTERNAL_6f03cd34_4_k_cu_0f754784_39014cuda3std3__419piecewise_constructE)
_ZN39_INTERNAL_6f03cd34_4_k_cu_0f754784_39014cuda3std3__419piecewise_constructE:
	.zero		1
	.type		_ZN39_INTERNAL_6f03cd34_4_k_cu_0f754784_39014cuda3std3__45__cpo4cendE,@object
	.size		_ZN39_INTERNAL_6f03cd34_4_k_cu_0f754784_39014cuda3std3__45__cpo4cendE,(_ZN39_INTERNAL_6f03cd34_4_k_cu_0f754784_39014cuda3std6ranges3__45__cpo4swapE - _ZN39_INTERNAL_6f03cd34_4_k_cu_0f754784_39014cuda3std3__45__cpo4cendE)
_ZN39_INTERNAL_6f03cd34_4_k_cu_0f754784_39014cuda3std3__45__cpo4cendE:
	.zero		1
	.type		_ZN39_INTERNAL_6f03cd34_4_k_cu_0f754784_39014cuda3std6ranges3__45__cpo4swapE,@object
	.size		_ZN39_INTERNAL_6f03cd34_4_k_cu_0f754784_39014cuda3std6ranges3__45__cpo4swapE,(.L_7 - _ZN39_INTERNAL_6f03cd34_4_k_cu_0f754784_39014cuda3std6ranges3__45__cpo4swapE)
_ZN39_INTERNAL_6f03cd34_4_k_cu_0f754784_39014cuda3std6ranges3__45__cpo4swapE:
	.zero		1
.L_7:


//--------------------- .nv.constant0._ZN7cutlass13device_kernelINS_4gemm6kernel13GemmUniversalIN4cute5tupleIJiiiiEEENS1_10collective13CollectiveMmaINS1_37MainloopSm90TmaGmmaWarpSpecializedFP8ILi4ENS5_IJNS4_1CILi2EEESB_NSA_ILi1EEEEEENS1_32KernelTmaWarpSpecializedPingpongEEENS5_IJNSA_ILi64EEENSA_ILi256EEESG_EEENS_12float_e4m3_tENS5_IJlSC_lEEESJ_SK_NS4_8TiledMMAINS4_8MMA_AtomIJNS4_4SM904GMMA31MMA_64x256x32_F32E4M3E4M3_SS_TNILNSO_7ScaleInE1ELSQ_1EEEEEENS4_6LayoutINS5_IJSC_SC_SC_EEENS5_IJNSA_ILi0EEESV_SV_EEEEENS5_IJNS4_10UnderscoreESY_SY_EEEEENS4_23SM90_TMA_LOAD_MULTICASTENS4_14ComposedLayoutINS4_7SwizzleILi2ELi4ELi3EEENS4_18smem_ptr_flag_bitsILi8EEENST_INS5_IJNSA_ILi8EEESG_EEENS5_IJSG_SC_EEEEEEEvNS4_8identityES11_S1B_vS1C_EENS_8epilogue10collective6detail29Sm90TmaWarpSpecializedAdapterINS1F_15DefaultEpilogueISJ_SK_SK_NS1E_6thread17LinearCombinationISJ_Li1EffLNS1J_9ScaleType4KindE0ELNS_15FloatRoundStyleE2ESJ_EENS1_15EpilogueDefaultEEEEEvvEEEEvNT_6ParamsE --------------------------
	.section	.nv.constant0._ZN7cutlass13device_kernelINS_4gemm6kernel13GemmUniversalIN4cute5tupleIJiiiiEEENS1_10collective13CollectiveMmaINS1_37MainloopSm90TmaGmmaWarpSpecializedFP8ILi4ENS5_IJNS4_1CILi2EEESB_NSA_ILi1EEEEEENS1_32KernelTmaWarpSpecializedPingpongEEENS5_IJNSA_ILi64EEENSA_ILi256EEESG_EEENS_12float_e4m3_tENS5_IJlSC_lEEESJ_SK_NS4_8TiledMMAINS4_8MMA_AtomIJNS4_4SM904GMMA31MMA_64x256x32_F32E4M3E4M3_SS_TNILNSO_7ScaleInE1ELSQ_1EEEEEENS4_6LayoutINS5_IJSC_SC_SC_EEENS5_IJNSA_ILi0EEESV_SV_EEEEENS5_IJNS4_10UnderscoreESY_SY_EEEEENS4_23SM90_TMA_LOAD_MULTICASTENS4_14ComposedLayoutINS4_7SwizzleILi2ELi4ELi3EEENS4_18smem_ptr_flag_bitsILi8EEENST_INS5_IJNSA_ILi8EEESG_EEENS5_IJSG_SC_EEEEEEEvNS4_8identityES11_S1B_vS1C_EENS_8epilogue10collective6detail29Sm90TmaWarpSpecializedAdapterINS1F_15DefaultEpilogueISJ_SK_SK_NS1E_6thread17LinearCombinationISJ_Li1EffLNS1J_9ScaleType4KindE0ELNS_15FloatRoundStyleE2ESJ_EENS1_15EpilogueDefaultEEEEEvvEEEEvNT_6ParamsE,"a",@progbits
	.sectionflags	@""
	.align	4
.nv.constant0._ZN7cutlass13device_kernelINS_4gemm6kernel13GemmUniversalIN4cute5tupleIJiiiiEEENS1_10collective13CollectiveMmaINS1_37MainloopSm90TmaGmmaWarpSpecializedFP8ILi4ENS5_IJNS4_1CILi2EEESB_NSA_ILi1EEEEEENS1_32KernelTmaWarpSpecializedPingpongEEENS5_IJNSA_ILi64EEENSA_ILi256EEESG_EEENS_12float_e4m3_tENS5_IJlSC_lEEESJ_SK_NS4_8TiledMMAINS4_8MMA_AtomIJNS4_4SM904GMMA31MMA_64x256x32_F32E4M3E4M3_SS_TNILNSO_7ScaleInE1ELSQ_1EEEEEENS4_6LayoutINS5_IJSC_SC_SC_EEENS5_IJNSA_ILi0EEESV_SV_EEEEENS5_IJNS4_10UnderscoreESY_SY_EEEEENS4_23SM90_TMA_LOAD_MULTICASTENS4_14ComposedLayoutINS4_7SwizzleILi2ELi4ELi3EEENS4_18smem_ptr_flag_bitsILi8EEENST_INS5_IJNSA_ILi8EEESG_EEENS5_IJSG_SC_EEEEEEEvNS4_8identityES11_S1B_vS1C_EENS_8epilogue10collective6detail29Sm90TmaWarpSpecializedAdapterINS1F_15DefaultEpilogueISJ_SK_SK_NS1E_6thread17LinearCombinationISJ_Li1EffLNS1J_9ScaleType4KindE0ELNS_15FloatRoundStyleE2ESJ_EENS1_15EpilogueDefaultEEEEEvvEEEEvNT_6ParamsE:
	.zero		1664


//--------------------- SYMBOLS --------------------------

	.type		.nv.reservedSmem.offset0,@object
	.size		.nv.reservedSmem.offset0,0x4
